//
// Generated by NVIDIA NVVM Compiler
//
// Compiler Build ID: CL-36424714
// Cuda compilation tools, release 13.0, V13.0.88
// Based on NVVM 20.0.0
//

.version 9.0
.target sm_100
.address_size 64

	// .globl	_Z11mat_mul_refPKfS0_S0_S0_Pfiii
.extern .func  (.param .b32 func_retval0) vprintf
(
	.param .b64 vprintf_param_0,
	.param .b64 vprintf_param_1
)
;
// _ZZ13custom_kernelPKfS0_S0_S0_PfiiiE6A_tile has been demoted
// _ZZ13custom_kernelPKfS0_S0_S0_PfiiiE6B_tile has been demoted
.global .align 1 .b8 $str[32] = {32, 103, 114, 105, 100, 32, 97, 110, 100, 32, 116, 104, 101, 97, 100, 32, 37, 100, 32, 37, 100, 32, 37, 100, 32, 37, 100, 32, 10, 32, 10};
.global .align 1 .b8 $str$1[17] = {114, 111, 119, 32, 48, 32, 99, 111, 108, 32, 50, 32, 37, 102, 32, 10};
.global .align 1 .b8 $str$2[4] = {37, 102, 32};
.global .align 1 .b8 $str$3[2] = {10};

.visible .entry _Z11mat_mul_refPKfS0_S0_S0_Pfiii(
	.param .u64 .ptr .align 1 _Z11mat_mul_refPKfS0_S0_S0_Pfiii_param_0,
	.param .u64 .ptr .align 1 _Z11mat_mul_refPKfS0_S0_S0_Pfiii_param_1,
	.param .u64 .ptr .align 1 _Z11mat_mul_refPKfS0_S0_S0_Pfiii_param_2,
	.param .u64 .ptr .align 1 _Z11mat_mul_refPKfS0_S0_S0_Pfiii_param_3,
	.param .u64 .ptr .align 1 _Z11mat_mul_refPKfS0_S0_S0_Pfiii_param_4,
	.param .u32 _Z11mat_mul_refPKfS0_S0_S0_Pfiii_param_5,
	.param .u32 _Z11mat_mul_refPKfS0_S0_S0_Pfiii_param_6,
	.param .u32 _Z11mat_mul_refPKfS0_S0_S0_Pfiii_param_7
)
{
	.reg .pred 	%p<7>;
	.reg .b32 	%r<39>;
	.reg .b32 	%f<38>;
	.reg .b64 	%rd<39>;

	ld.param.u64 	%rd4, [_Z11mat_mul_refPKfS0_S0_S0_Pfiii_param_0];
	ld.param.u64 	%rd5, [_Z11mat_mul_refPKfS0_S0_S0_Pfiii_param_1];
	ld.param.u64 	%rd6, [_Z11mat_mul_refPKfS0_S0_S0_Pfiii_param_2];
	ld.param.u32 	%r16, [_Z11mat_mul_refPKfS0_S0_S0_Pfiii_param_5];
	ld.param.u32 	%r19, [_Z11mat_mul_refPKfS0_S0_S0_Pfiii_param_6];
	ld.param.u32 	%r18, [_Z11mat_mul_refPKfS0_S0_S0_Pfiii_param_7];
	mov.u32 	%r20, %tid.x;
	mov.u32 	%r21, %ntid.x;
	mov.u32 	%r22, %ctaid.x;
	mad.lo.s32 	%r1, %r21, %r22, %r20;
	mov.u32 	%r23, %tid.y;
	mov.u32 	%r24, %ntid.y;
	mov.u32 	%r25, %ctaid.y;
	mad.lo.s32 	%r26, %r24, %r25, %r23;
	setp.ge.s32 	%p1, %r1, %r16;
	setp.ge.s32 	%p2, %r26, %r19;
	or.pred  	%p3, %p1, %p2;
	@%p3 bra 	$L__BB0_7;
	setp.lt.s32 	%p4, %r18, 1;
	mov.f32 	%f37, 0f00000000;
	@%p4 bra 	$L__BB0_6;
	shl.b32 	%r3, %r19, 3;
	shl.b32 	%r4, %r16, 3;
	cvta.to.global.u64 	%rd1, %rd6;
	cvta.to.global.u64 	%rd2, %rd4;
	cvta.to.global.u64 	%rd3, %rd5;
	add.s32 	%r28, %r19, 127;
	shr.u32 	%r5, %r28, 7;
	mov.f32 	%f37, 0f00000000;
	mov.b32 	%r35, 0;
	mul.wide.s32 	%rd13, %r16, 4;
	mul.wide.s32 	%rd15, %r19, 4;
$L__BB0_3:
	mad.lo.s32 	%r37, %r19, %r35, %r26;
	mad.lo.s32 	%r36, %r16, %r35, %r1;
	mov.f32 	%f36, 0f00000000;
	mov.b32 	%r38, 0;
$L__BB0_4:
	mul.wide.s32 	%rd9, %r36, 4;
	add.s64 	%rd10, %rd2, %rd9;
	ld.global.f32 	%f9, [%rd10];
	mul.wide.s32 	%rd11, %r37, 4;
	add.s64 	%rd12, %rd3, %rd11;
	ld.global.f32 	%f10, [%rd12];
	fma.rn.f32 	%f11, %f9, %f10, %f36;
	add.s64 	%rd14, %rd10, %rd13;
	ld.global.f32 	%f12, [%rd14];
	add.s64 	%rd16, %rd12, %rd15;
	ld.global.f32 	%f13, [%rd16];
	fma.rn.f32 	%f14, %f12, %f13, %f11;
	add.s64 	%rd17, %rd14, %rd13;
	ld.global.f32 	%f15, [%rd17];
	add.s64 	%rd18, %rd16, %rd15;
	ld.global.f32 	%f16, [%rd18];
	fma.rn.f32 	%f17, %f15, %f16, %f14;
	add.s64 	%rd19, %rd17, %rd13;
	ld.global.f32 	%f18, [%rd19];
	add.s64 	%rd20, %rd18, %rd15;
	ld.global.f32 	%f19, [%rd20];
	fma.rn.f32 	%f20, %f18, %f19, %f17;
	add.s64 	%rd21, %rd19, %rd13;
	ld.global.f32 	%f21, [%rd21];
	add.s64 	%rd22, %rd20, %rd15;
	ld.global.f32 	%f22, [%rd22];
	fma.rn.f32 	%f23, %f21, %f22, %f20;
	add.s64 	%rd23, %rd21, %rd13;
	ld.global.f32 	%f24, [%rd23];
	add.s64 	%rd24, %rd22, %rd15;
	ld.global.f32 	%f25, [%rd24];
	fma.rn.f32 	%f26, %f24, %f25, %f23;
	add.s64 	%rd25, %rd23, %rd13;
	ld.global.f32 	%f27, [%rd25];
	add.s64 	%rd26, %rd24, %rd15;
	ld.global.f32 	%f28, [%rd26];
	fma.rn.f32 	%f29, %f27, %f28, %f26;
	add.s64 	%rd27, %rd25, %rd13;
	ld.global.f32 	%f30, [%rd27];
	add.s64 	%rd28, %rd26, %rd15;
	ld.global.f32 	%f31, [%rd28];
	fma.rn.f32 	%f36, %f30, %f31, %f29;
	add.s32 	%r38, %r38, 8;
	add.s32 	%r37, %r37, %r3;
	add.s32 	%r36, %r36, %r4;
	setp.ne.s32 	%p5, %r38, 128;
	@%p5 bra 	$L__BB0_4;
	ld.param.u64 	%rd37, [_Z11mat_mul_refPKfS0_S0_S0_Pfiii_param_3];
	shr.u32 	%r30, %r35, 7;
	mad.lo.s32 	%r31, %r30, %r16, %r1;
	mul.wide.s32 	%rd29, %r31, 4;
	add.s64 	%rd30, %rd1, %rd29;
	ld.global.f32 	%f32, [%rd30];
	mul.f32 	%f33, %f36, %f32;
	shr.u32 	%r32, %r26, 7;
	mad.lo.s32 	%r33, %r30, %r5, %r32;
	cvta.to.global.u64 	%rd31, %rd37;
	mul.wide.u32 	%rd32, %r33, 4;
	add.s64 	%rd33, %rd31, %rd32;
	ld.global.f32 	%f34, [%rd33];
	fma.rn.f32 	%f37, %f33, %f34, %f37;
	add.s32 	%r35, %r35, 128;
	setp.lt.s32 	%p6, %r35, %r18;
	@%p6 bra 	$L__BB0_3;
$L__BB0_6:
	ld.param.u64 	%rd38, [_Z11mat_mul_refPKfS0_S0_S0_Pfiii_param_4];
	mad.lo.s32 	%r34, %r19, %r1, %r26;
	cvta.to.global.u64 	%rd34, %rd38;
	mul.wide.s32 	%rd35, %r34, 4;
	add.s64 	%rd36, %rd34, %rd35;
	st.global.f32 	[%rd36], %f37;
$L__BB0_7:
	ret;

}
	// .globl	_Z13custom_kernelPKfS0_S0_S0_Pfiii
.visible .entry _Z13custom_kernelPKfS0_S0_S0_Pfiii(
	.param .u64 .ptr .align 1 _Z13custom_kernelPKfS0_S0_S0_Pfiii_param_0,
	.param .u64 .ptr .align 1 _Z13custom_kernelPKfS0_S0_S0_Pfiii_param_1,
	.param .u64 .ptr .align 1 _Z13custom_kernelPKfS0_S0_S0_Pfiii_param_2,
	.param .u64 .ptr .align 1 _Z13custom_kernelPKfS0_S0_S0_Pfiii_param_3,
	.param .u64 .ptr .align 1 _Z13custom_kernelPKfS0_S0_S0_Pfiii_param_4,
	.param .u32 _Z13custom_kernelPKfS0_S0_S0_Pfiii_param_5,
	.param .u32 _Z13custom_kernelPKfS0_S0_S0_Pfiii_param_6,
	.param .u32 _Z13custom_kernelPKfS0_S0_S0_Pfiii_param_7
)
{
	.local .align 16 .b8 	__local_depot1[16];
	.reg .b64 	%SP;
	.reg .b64 	%SPL;
	.reg .pred 	%p<15>;
	.reg .b32 	%r<133>;
	.reg .b32 	%f<97>;
	.reg .b64 	%rd<37>;
	.reg .b64 	%fd<34>;
	// demoted variable
	.shared .align 4 .b8 _ZZ13custom_kernelPKfS0_S0_S0_PfiiiE6A_tile[1024];
	// demoted variable
	.shared .align 4 .b8 _ZZ13custom_kernelPKfS0_S0_S0_PfiiiE6B_tile[1024];
	mov.u64 	%SPL, __local_depot1;
	cvta.local.u64 	%SP, %SPL;
	ld.param.u64 	%rd10, [_Z13custom_kernelPKfS0_S0_S0_Pfiii_param_0];
	ld.param.u64 	%rd6, [_Z13custom_kernelPKfS0_S0_S0_Pfiii_param_1];
	ld.param.u64 	%rd7, [_Z13custom_kernelPKfS0_S0_S0_Pfiii_param_2];
	ld.param.u64 	%rd8, [_Z13custom_kernelPKfS0_S0_S0_Pfiii_param_3];
	ld.param.u32 	%r19, [_Z13custom_kernelPKfS0_S0_S0_Pfiii_param_5];
	ld.param.u32 	%r20, [_Z13custom_kernelPKfS0_S0_S0_Pfiii_param_6];
	ld.param.u32 	%r21, [_Z13custom_kernelPKfS0_S0_S0_Pfiii_param_7];
	cvta.to.global.u64 	%rd1, %rd10;
	add.u64 	%rd11, %SP, 0;
	add.u64 	%rd2, %SPL, 0;
	mov.u32 	%r1, %tid.x;
	mov.u32 	%r2, %ntid.x;
	mov.u32 	%r22, %ctaid.x;
	mad.lo.s32 	%r3, %r2, %r22, %r1;
	mov.u32 	%r4, %tid.y;
	mov.u32 	%r5, %ntid.y;
	mov.u32 	%r23, %ctaid.y;
	mad.lo.s32 	%r24, %r5, %r23, %r4;
	or.b32  	%r25, %r3, %r24;
	setp.ne.s32 	%p1, %r25, 0;
	@%p1 bra 	$L__BB1_2;
	mov.u32 	%r26, %nctaid.x;
	mov.u32 	%r27, %nctaid.y;
	st.local.v4.u32 	[%rd2], {%r26, %r27, %r2, %r5};
	mov.u64 	%rd12, $str;
	cvta.global.u64 	%rd13, %rd12;
	{ // callseq 0, 0
	.param .b64 param0;
	st.param.b64 	[param0], %rd13;
	.param .b64 param1;
	st.param.b64 	[param1], %rd11;
	.param .b32 retval0;
	call.uni (retval0), 
	vprintf, 
	(
	param0, 
	param1
	);
	ld.param.b32 	%r28, [retval0];
	} // callseq 0
$L__BB1_2:
	setp.ge.s32 	%p2, %r3, %r19;
	setp.ge.s32 	%p3, %r24, %r20;
	or.pred  	%p4, %p2, %p3;
	@%p4 bra 	$L__BB1_14;
	setp.lt.s32 	%p5, %r21, 1;
	mov.f32 	%f96, 0f00000000;
	@%p5 bra 	$L__BB1_13;
	shl.b32 	%r31, %r1, 6;
	mov.u32 	%r32, _ZZ13custom_kernelPKfS0_S0_S0_PfiiiE6A_tile;
	add.s32 	%r7, %r32, %r31;
	shl.b32 	%r33, %r4, 2;
	add.s32 	%r8, %r7, %r33;
	shl.b32 	%r34, %r4, 6;
	mov.u32 	%r35, _ZZ13custom_kernelPKfS0_S0_S0_PfiiiE6B_tile;
	add.s32 	%r9, %r35, %r34;
	shl.b32 	%r36, %r1, 2;
	add.s32 	%r10, %r9, %r36;
	cvta.to.global.u64 	%rd3, %rd7;
	cvta.to.global.u64 	%rd4, %rd8;
	cvta.to.global.u64 	%rd5, %rd6;
	add.s32 	%r37, %r20, 127;
	shr.u32 	%r11, %r37, 7;
	mov.f32 	%f96, 0f00000000;
	mov.b32 	%r130, 0;
	mov.u64 	%rd17, $str$1;
	mov.u64 	%rd24, $str$2;
$L__BB1_5:
	mov.f32 	%f95, 0f00000000;
	mov.b32 	%r131, 0;
$L__BB1_6:
	setp.ne.s32 	%p6, %r4, 2;
	setp.ne.s32 	%p7, %r24, 2;
	or.b32  	%r39, %r130, %r3;
	or.b32  	%r14, %r39, %r131;
	or.b32  	%r40, %r14, %r1;
	setp.ne.s32 	%p8, %r40, 0;
	or.pred  	%p9, %p8, %p7;
	or.pred  	%p10, %p6, %p9;
	@%p10 bra 	$L__BB1_8;
	shl.b32 	%r41, %r131, 4;
	add.s32 	%r42, %r130, %r41;
	add.s32 	%r43, %r42, 2;
	mad.lo.s32 	%r44, %r43, %r19, %r3;
	mul.wide.s32 	%rd15, %r44, 4;
	add.s64 	%rd16, %rd1, %rd15;
	ld.global.f32 	%f9, [%rd16];
	cvt.f64.f32 	%fd1, %f9;
	st.local.f64 	[%rd2], %fd1;
	cvta.global.u64 	%rd18, %rd17;
	{ // callseq 1, 0
	.param .b64 param0;
	st.param.b64 	[param0], %rd18;
	.param .b64 param1;
	st.param.b64 	[param1], %rd11;
	.param .b32 retval0;
	call.uni (retval0), 
	vprintf, 
	(
	param0, 
	param1
	);
	ld.param.b32 	%r45, [retval0];
	} // callseq 1
$L__BB1_8:
	shl.b32 	%r47, %r131, 4;
	add.s32 	%r48, %r47, %r130;
	add.s32 	%r49, %r48, %r4;
	mad.lo.s32 	%r50, %r49, %r19, %r3;
	mul.wide.s32 	%rd20, %r50, 4;
	add.s64 	%rd21, %rd1, %rd20;
	ld.global.f32 	%f10, [%rd21];
	st.shared.f32 	[%r8], %f10;
	add.s32 	%r51, %r48, %r1;
	mad.lo.s32 	%r52, %r51, %r20, %r24;
	mul.wide.s32 	%rd22, %r52, 4;
	add.s64 	%rd23, %rd5, %rd22;
	ld.global.f32 	%f11, [%rd23];
	st.shared.f32 	[%r10], %f11;
	bar.sync 	0;
	ld.shared.f32 	%f12, [%r7];
	ld.shared.f32 	%f13, [%r9];
	fma.rn.f32 	%f14, %f12, %f13, %f95;
	ld.shared.f32 	%f15, [%r7+4];
	ld.shared.f32 	%f16, [%r9+4];
	fma.rn.f32 	%f17, %f15, %f16, %f14;
	ld.shared.f32 	%f18, [%r7+8];
	ld.shared.f32 	%f19, [%r9+8];
	fma.rn.f32 	%f20, %f18, %f19, %f17;
	ld.shared.f32 	%f21, [%r7+12];
	ld.shared.f32 	%f22, [%r9+12];
	fma.rn.f32 	%f23, %f21, %f22, %f20;
	ld.shared.f32 	%f24, [%r7+16];
	ld.shared.f32 	%f25, [%r9+16];
	fma.rn.f32 	%f26, %f24, %f25, %f23;
	ld.shared.f32 	%f27, [%r7+20];
	ld.shared.f32 	%f28, [%r9+20];
	fma.rn.f32 	%f29, %f27, %f28, %f26;
	ld.shared.f32 	%f30, [%r7+24];
	ld.shared.f32 	%f31, [%r9+24];
	fma.rn.f32 	%f32, %f30, %f31, %f29;
	ld.shared.f32 	%f33, [%r7+28];
	ld.shared.f32 	%f34, [%r9+28];
	fma.rn.f32 	%f35, %f33, %f34, %f32;
	ld.shared.f32 	%f36, [%r7+32];
	ld.shared.f32 	%f37, [%r9+32];
	fma.rn.f32 	%f38, %f36, %f37, %f35;
	ld.shared.f32 	%f39, [%r7+36];
	ld.shared.f32 	%f40, [%r9+36];
	fma.rn.f32 	%f41, %f39, %f40, %f38;
	ld.shared.f32 	%f42, [%r7+40];
	ld.shared.f32 	%f43, [%r9+40];
	fma.rn.f32 	%f44, %f42, %f43, %f41;
	ld.shared.f32 	%f45, [%r7+44];
	ld.shared.f32 	%f46, [%r9+44];
	fma.rn.f32 	%f47, %f45, %f46, %f44;
	ld.shared.f32 	%f48, [%r7+48];
	ld.shared.f32 	%f49, [%r9+48];
	fma.rn.f32 	%f50, %f48, %f49, %f47;
	ld.shared.f32 	%f51, [%r7+52];
	ld.shared.f32 	%f52, [%r9+52];
	fma.rn.f32 	%f53, %f51, %f52, %f50;
	ld.shared.f32 	%f54, [%r7+56];
	ld.shared.f32 	%f55, [%r9+56];
	fma.rn.f32 	%f56, %f54, %f55, %f53;
	ld.shared.f32 	%f57, [%r7+60];
	ld.shared.f32 	%f58, [%r9+60];
	fma.rn.f32 	%f95, %f57, %f58, %f56;
	or.b32  	%r53, %r14, %r24;
	setp.ne.s32 	%p11, %r53, 0;
	@%p11 bra 	$L__BB1_11;
	mov.b32 	%r132, 64;
$L__BB1_10:
	mov.u32 	%r55, _ZZ13custom_kernelPKfS0_S0_S0_PfiiiE6B_tile;
	add.s32 	%r56, %r55, %r132;
	ld.shared.f32 	%f59, [%r56+-64];
	cvt.f64.f32 	%fd2, %f59;
	st.local.f64 	[%rd2], %fd2;
	cvta.global.u64 	%rd25, %rd24;
	add.u64 	%rd26, %SP, 0;
	{ // callseq 2, 0
	.param .b64 param0;
	st.param.b64 	[param0], %rd25;
	.param .b64 param1;
	st.param.b64 	[param1], %rd26;
	.param .b32 retval0;
	call.uni (retval0), 
	vprintf, 
	(
	param0, 
	param1
	);
	ld.param.b32 	%r57, [retval0];
	} // callseq 2
	ld.shared.f32 	%f60, [%r56+-60];
	cvt.f64.f32 	%fd3, %f60;
	st.local.f64 	[%rd2], %fd3;
	{ // callseq 3, 0
	.param .b64 param0;
	st.param.b64 	[param0], %rd25;
	.param .b64 param1;
	st.param.b64 	[param1], %rd26;
	.param .b32 retval0;
	call.uni (retval0), 
	vprintf, 
	(
	param0, 
	param1
	);
	ld.param.b32 	%r59, [retval0];
	} // callseq 3
	ld.shared.f32 	%f61, [%r56+-56];
	cvt.f64.f32 	%fd4, %f61;
	st.local.f64 	[%rd2], %fd4;
	{ // callseq 4, 0
	.param .b64 param0;
	st.param.b64 	[param0], %rd25;
	.param .b64 param1;
	st.param.b64 	[param1], %rd26;
	.param .b32 retval0;
	call.uni (retval0), 
	vprintf, 
	(
	param0, 
	param1
	);
	ld.param.b32 	%r61, [retval0];
	} // callseq 4
	ld.shared.f32 	%f62, [%r56+-52];
	cvt.f64.f32 	%fd5, %f62;
	st.local.f64 	[%rd2], %fd5;
	{ // callseq 5, 0
	.param .b64 param0;
	st.param.b64 	[param0], %rd25;
	.param .b64 param1;
	st.param.b64 	[param1], %rd26;
	.param .b32 retval0;
	call.uni (retval0), 
	vprintf, 
	(
	param0, 
	param1
	);
	ld.param.b32 	%r63, [retval0];
	} // callseq 5
	ld.shared.f32 	%f63, [%r56+-48];
	cvt.f64.f32 	%fd6, %f63;
	st.local.f64 	[%rd2], %fd6;
	{ // callseq 6, 0
	.param .b64 param0;
	st.param.b64 	[param0], %rd25;
	.param .b64 param1;
	st.param.b64 	[param1], %rd26;
	.param .b32 retval0;
	call.uni (retval0), 
	vprintf, 
	(
	param0, 
	param1
	);
	ld.param.b32 	%r65, [retval0];
	} // callseq 6
	ld.shared.f32 	%f64, [%r56+-44];
	cvt.f64.f32 	%fd7, %f64;
	st.local.f64 	[%rd2], %fd7;
	{ // callseq 7, 0
	.param .b64 param0;
	st.param.b64 	[param0], %rd25;
	.param .b64 param1;
	st.param.b64 	[param1], %rd26;
	.param .b32 retval0;
	call.uni (retval0), 
	vprintf, 
	(
	param0, 
	param1
	);
	ld.param.b32 	%r67, [retval0];
	} // callseq 7
	ld.shared.f32 	%f65, [%r56+-40];
	cvt.f64.f32 	%fd8, %f65;
	st.local.f64 	[%rd2], %fd8;
	{ // callseq 8, 0
	.param .b64 param0;
	st.param.b64 	[param0], %rd25;
	.param .b64 param1;
	st.param.b64 	[param1], %rd26;
	.param .b32 retval0;
	call.uni (retval0), 
	vprintf, 
	(
	param0, 
	param1
	);
	ld.param.b32 	%r69, [retval0];
	} // callseq 8
	ld.shared.f32 	%f66, [%r56+-36];
	cvt.f64.f32 	%fd9, %f66;
	st.local.f64 	[%rd2], %fd9;
	{ // callseq 9, 0
	.param .b64 param0;
	st.param.b64 	[param0], %rd25;
	.param .b64 param1;
	st.param.b64 	[param1], %rd26;
	.param .b32 retval0;
	call.uni (retval0), 
	vprintf, 
	(
	param0, 
	param1
	);
	ld.param.b32 	%r71, [retval0];
	} // callseq 9
	ld.shared.f32 	%f67, [%r56+-32];
	cvt.f64.f32 	%fd10, %f67;
	st.local.f64 	[%rd2], %fd10;
	{ // callseq 10, 0
	.param .b64 param0;
	st.param.b64 	[param0], %rd25;
	.param .b64 param1;
	st.param.b64 	[param1], %rd26;
	.param .b32 retval0;
	call.uni (retval0), 
	vprintf, 
	(
	param0, 
	param1
	);
	ld.param.b32 	%r73, [retval0];
	} // callseq 10
	ld.shared.f32 	%f68, [%r56+-28];
	cvt.f64.f32 	%fd11, %f68;
	st.local.f64 	[%rd2], %fd11;
	{ // callseq 11, 0
	.param .b64 param0;
	st.param.b64 	[param0], %rd25;
	.param .b64 param1;
	st.param.b64 	[param1], %rd26;
	.param .b32 retval0;
	call.uni (retval0), 
	vprintf, 
	(
	param0, 
	param1
	);
	ld.param.b32 	%r75, [retval0];
	} // callseq 11
	ld.shared.f32 	%f69, [%r56+-24];
	cvt.f64.f32 	%fd12, %f69;
	st.local.f64 	[%rd2], %fd12;
	{ // callseq 12, 0
	.param .b64 param0;
	st.param.b64 	[param0], %rd25;
	.param .b64 param1;
	st.param.b64 	[param1], %rd26;
	.param .b32 retval0;
	call.uni (retval0), 
	vprintf, 
	(
	param0, 
	param1
	);
	ld.param.b32 	%r77, [retval0];
	} // callseq 12
	ld.shared.f32 	%f70, [%r56+-20];
	cvt.f64.f32 	%fd13, %f70;
	st.local.f64 	[%rd2], %fd13;
	{ // callseq 13, 0
	.param .b64 param0;
	st.param.b64 	[param0], %rd25;
	.param .b64 param1;
	st.param.b64 	[param1], %rd26;
	.param .b32 retval0;
	call.uni (retval0), 
	vprintf, 
	(
	param0, 
	param1
	);
	ld.param.b32 	%r79, [retval0];
	} // callseq 13
	ld.shared.f32 	%f71, [%r56+-16];
	cvt.f64.f32 	%fd14, %f71;
	st.local.f64 	[%rd2], %fd14;
	{ // callseq 14, 0
	.param .b64 param0;
	st.param.b64 	[param0], %rd25;
	.param .b64 param1;
	st.param.b64 	[param1], %rd26;
	.param .b32 retval0;
	call.uni (retval0), 
	vprintf, 
	(
	param0, 
	param1
	);
	ld.param.b32 	%r81, [retval0];
	} // callseq 14
	ld.shared.f32 	%f72, [%r56+-12];
	cvt.f64.f32 	%fd15, %f72;
	st.local.f64 	[%rd2], %fd15;
	{ // callseq 15, 0
	.param .b64 param0;
	st.param.b64 	[param0], %rd25;
	.param .b64 param1;
	st.param.b64 	[param1], %rd26;
	.param .b32 retval0;
	call.uni (retval0), 
	vprintf, 
	(
	param0, 
	param1
	);
	ld.param.b32 	%r83, [retval0];
	} // callseq 15
	ld.shared.f32 	%f73, [%r56+-8];
	cvt.f64.f32 	%fd16, %f73;
	st.local.f64 	[%rd2], %fd16;
	{ // callseq 16, 0
	.param .b64 param0;
	st.param.b64 	[param0], %rd25;
	.param .b64 param1;
	st.param.b64 	[param1], %rd26;
	.param .b32 retval0;
	call.uni (retval0), 
	vprintf, 
	(
	param0, 
	param1
	);
	ld.param.b32 	%r85, [retval0];
	} // callseq 16
	ld.shared.f32 	%f74, [%r56+-4];
	cvt.f64.f32 	%fd17, %f74;
	st.local.f64 	[%rd2], %fd17;
	{ // callseq 17, 0
	.param .b64 param0;
	st.param.b64 	[param0], %rd25;
	.param .b64 param1;
	st.param.b64 	[param1], %rd26;
	.param .b32 retval0;
	call.uni (retval0), 
	vprintf, 
	(
	param0, 
	param1
	);
	ld.param.b32 	%r87, [retval0];
	} // callseq 17
	mov.u64 	%rd27, $str$3;
	cvta.global.u64 	%rd28, %rd27;
	{ // callseq 18, 0
	.param .b64 param0;
	st.param.b64 	[param0], %rd28;
	.param .b64 param1;
	st.param.b64 	[param1], 0;
	.param .b32 retval0;
	call.uni (retval0), 
	vprintf, 
	(
	param0, 
	param1
	);
	ld.param.b32 	%r89, [retval0];
	} // callseq 18
	ld.shared.f32 	%f75, [%r56];
	cvt.f64.f32 	%fd18, %f75;
	st.local.f64 	[%rd2], %fd18;
	{ // callseq 19, 0
	.param .b64 param0;
	st.param.b64 	[param0], %rd25;
	.param .b64 param1;
	st.param.b64 	[param1], %rd26;
	.param .b32 retval0;
	call.uni (retval0), 
	vprintf, 
	(
	param0, 
	param1
	);
	ld.param.b32 	%r91, [retval0];
	} // callseq 19
	ld.shared.f32 	%f76, [%r56+4];
	cvt.f64.f32 	%fd19, %f76;
	st.local.f64 	[%rd2], %fd19;
	{ // callseq 20, 0
	.param .b64 param0;
	st.param.b64 	[param0], %rd25;
	.param .b64 param1;
	st.param.b64 	[param1], %rd26;
	.param .b32 retval0;
	call.uni (retval0), 
	vprintf, 
	(
	param0, 
	param1
	);
	ld.param.b32 	%r93, [retval0];
	} // callseq 20
	ld.shared.f32 	%f77, [%r56+8];
	cvt.f64.f32 	%fd20, %f77;
	st.local.f64 	[%rd2], %fd20;
	{ // callseq 21, 0
	.param .b64 param0;
	st.param.b64 	[param0], %rd25;
	.param .b64 param1;
	st.param.b64 	[param1], %rd26;
	.param .b32 retval0;
	call.uni (retval0), 
	vprintf, 
	(
	param0, 
	param1
	);
	ld.param.b32 	%r95, [retval0];
	} // callseq 21
	ld.shared.f32 	%f78, [%r56+12];
	cvt.f64.f32 	%fd21, %f78;
	st.local.f64 	[%rd2], %fd21;
	{ // callseq 22, 0
	.param .b64 param0;
	st.param.b64 	[param0], %rd25;
	.param .b64 param1;
	st.param.b64 	[param1], %rd26;
	.param .b32 retval0;
	call.uni (retval0), 
	vprintf, 
	(
	param0, 
	param1
	);
	ld.param.b32 	%r97, [retval0];
	} // callseq 22
	ld.shared.f32 	%f79, [%r56+16];
	cvt.f64.f32 	%fd22, %f79;
	st.local.f64 	[%rd2], %fd22;
	{ // callseq 23, 0
	.param .b64 param0;
	st.param.b64 	[param0], %rd25;
	.param .b64 param1;
	st.param.b64 	[param1], %rd26;
	.param .b32 retval0;
	call.uni (retval0), 
	vprintf, 
	(
	param0, 
	param1
	);
	ld.param.b32 	%r99, [retval0];
	} // callseq 23
	ld.shared.f32 	%f80, [%r56+20];
	cvt.f64.f32 	%fd23, %f80;
	st.local.f64 	[%rd2], %fd23;
	{ // callseq 24, 0
	.param .b64 param0;
	st.param.b64 	[param0], %rd25;
	.param .b64 param1;
	st.param.b64 	[param1], %rd26;
	.param .b32 retval0;
	call.uni (retval0), 
	vprintf, 
	(
	param0, 
	param1
	);
	ld.param.b32 	%r101, [retval0];
	} // callseq 24
	ld.shared.f32 	%f81, [%r56+24];
	cvt.f64.f32 	%fd24, %f81;
	st.local.f64 	[%rd2], %fd24;
	{ // callseq 25, 0
	.param .b64 param0;
	st.param.b64 	[param0], %rd25;
	.param .b64 param1;
	st.param.b64 	[param1], %rd26;
	.param .b32 retval0;
	call.uni (retval0), 
	vprintf, 
	(
	param0, 
	param1
	);
	ld.param.b32 	%r103, [retval0];
	} // callseq 25
	ld.shared.f32 	%f82, [%r56+28];
	cvt.f64.f32 	%fd25, %f82;
	st.local.f64 	[%rd2], %fd25;
	{ // callseq 26, 0
	.param .b64 param0;
	st.param.b64 	[param0], %rd25;
	.param .b64 param1;
	st.param.b64 	[param1], %rd26;
	.param .b32 retval0;
	call.uni (retval0), 
	vprintf, 
	(
	param0, 
	param1
	);
	ld.param.b32 	%r105, [retval0];
	} // callseq 26
	ld.shared.f32 	%f83, [%r56+32];
	cvt.f64.f32 	%fd26, %f83;
	st.local.f64 	[%rd2], %fd26;
	{ // callseq 27, 0
	.param .b64 param0;
	st.param.b64 	[param0], %rd25;
	.param .b64 param1;
	st.param.b64 	[param1], %rd26;
	.param .b32 retval0;
	call.uni (retval0), 
	vprintf, 
	(
	param0, 
	param1
	);
	ld.param.b32 	%r107, [retval0];
	} // callseq 27
	ld.shared.f32 	%f84, [%r56+36];
	cvt.f64.f32 	%fd27, %f84;
	st.local.f64 	[%rd2], %fd27;
	{ // callseq 28, 0
	.param .b64 param0;
	st.param.b64 	[param0], %rd25;
	.param .b64 param1;
	st.param.b64 	[param1], %rd26;
	.param .b32 retval0;
	call.uni (retval0), 
	vprintf, 
	(
	param0, 
	param1
	);
	ld.param.b32 	%r109, [retval0];
	} // callseq 28
	ld.shared.f32 	%f85, [%r56+40];
	cvt.f64.f32 	%fd28, %f85;
	st.local.f64 	[%rd2], %fd28;
	{ // callseq 29, 0
	.param .b64 param0;
	st.param.b64 	[param0], %rd25;
	.param .b64 param1;
	st.param.b64 	[param1], %rd26;
	.param .b32 retval0;
	call.uni (retval0), 
	vprintf, 
	(
	param0, 
	param1
	);
	ld.param.b32 	%r111, [retval0];
	} // callseq 29
	ld.shared.f32 	%f86, [%r56+44];
	cvt.f64.f32 	%fd29, %f86;
	st.local.f64 	[%rd2], %fd29;
	{ // callseq 30, 0
	.param .b64 param0;
	st.param.b64 	[param0], %rd25;
	.param .b64 param1;
	st.param.b64 	[param1], %rd26;
	.param .b32 retval0;
	call.uni (retval0), 
	vprintf, 
	(
	param0, 
	param1
	);
	ld.param.b32 	%r113, [retval0];
	} // callseq 30
	ld.shared.f32 	%f87, [%r56+48];
	cvt.f64.f32 	%fd30, %f87;
	st.local.f64 	[%rd2], %fd30;
	{ // callseq 31, 0
	.param .b64 param0;
	st.param.b64 	[param0], %rd25;
	.param .b64 param1;
	st.param.b64 	[param1], %rd26;
	.param .b32 retval0;
	call.uni (retval0), 
	vprintf, 
	(
	param0, 
	param1
	);
	ld.param.b32 	%r115, [retval0];
	} // callseq 31
	ld.shared.f32 	%f88, [%r56+52];
	cvt.f64.f32 	%fd31, %f88;
	st.local.f64 	[%rd2], %fd31;
	{ // callseq 32, 0
	.param .b64 param0;
	st.param.b64 	[param0], %rd25;
	.param .b64 param1;
	st.param.b64 	[param1], %rd26;
	.param .b32 retval0;
	call.uni (retval0), 
	vprintf, 
	(
	param0, 
	param1
	);
	ld.param.b32 	%r117, [retval0];
	} // callseq 32
	ld.shared.f32 	%f89, [%r56+56];
	cvt.f64.f32 	%fd32, %f89;
	st.local.f64 	[%rd2], %fd32;
	{ // callseq 33, 0
	.param .b64 param0;
	st.param.b64 	[param0], %rd25;
	.param .b64 param1;
	st.param.b64 	[param1], %rd26;
	.param .b32 retval0;
	call.uni (retval0), 
	vprintf, 
	(
	param0, 
	param1
	);
	ld.param.b32 	%r119, [retval0];
	} // callseq 33
	ld.shared.f32 	%f90, [%r56+60];
	cvt.f64.f32 	%fd33, %f90;
	st.local.f64 	[%rd2], %fd33;
	{ // callseq 34, 0
	.param .b64 param0;
	st.param.b64 	[param0], %rd25;
	.param .b64 param1;
	st.param.b64 	[param1], %rd26;
	.param .b32 retval0;
	call.uni (retval0), 
	vprintf, 
	(
	param0, 
	param1
	);
	ld.param.b32 	%r121, [retval0];
	} // callseq 34
	{ // callseq 35, 0
	.param .b64 param0;
	st.param.b64 	[param0], %rd28;
	.param .b64 param1;
	st.param.b64 	[param1], 0;
	.param .b32 retval0;
	call.uni (retval0), 
	vprintf, 
	(
	param0, 
	param1
	);
	ld.param.b32 	%r123, [retval0];
	} // callseq 35
	add.s32 	%r132, %r132, 128;
	setp.ne.s32 	%p12, %r132, 1088;
	@%p12 bra 	$L__BB1_10;
$L__BB1_11:
	bar.sync 	0;
	add.s32 	%r131, %r131, 1;
	setp.ne.s32 	%p13, %r131, 8;
	@%p13 bra 	$L__BB1_6;
	shr.u32 	%r125, %r130, 7;
	mad.lo.s32 	%r126, %r125, %r19, %r3;
	mul.wide.s32 	%rd29, %r126, 4;
	add.s64 	%rd30, %rd3, %rd29;
	ld.global.f32 	%f91, [%rd30];
	mul.f32 	%f92, %f95, %f91;
	shr.u32 	%r127, %r24, 7;
	mad.lo.s32 	%r128, %r125, %r11, %r127;
	mul.wide.u32 	%rd31, %r128, 4;
	add.s64 	%rd32, %rd4, %rd31;
	ld.global.f32 	%f93, [%rd32];
	fma.rn.f32 	%f96, %f92, %f93, %f96;
	bar.sync 	0;
	add.s32 	%r130, %r130, 128;
	setp.lt.s32 	%p14, %r130, %r21;
	@%p14 bra 	$L__BB1_5;
$L__BB1_13:
	ld.param.u64 	%rd36, [_Z13custom_kernelPKfS0_S0_S0_Pfiii_param_4];
	mad.lo.s32 	%r129, %r20, %r3, %r24;
	cvta.to.global.u64 	%rd33, %rd36;
	mul.wide.s32 	%rd34, %r129, 4;
	add.s64 	%rd35, %rd33, %rd34;
	st.global.f32 	[%rd35], %f96;
$L__BB1_14:
	ret;

}


// ===== COMPILED SASS (sm_100) =====

	.target	sm_100

	.elftype	@"ET_EXEC"


//--------------------- .note.nv.tkinfo           --------------------------
	.section	.note.nv.tkinfo,"",@"SHT_NOTE"
	.sectionflags	@"SHF_NOTE_NV_TKINFO"
	.tkinfo
        /*0018*/ 	.word	0x00000002
        /*0030*/ 	.string	""
        /*0030*/ 	.string	"ptxas"
        /*0030*/ 	.string	"Cuda compilation tools, release 13.0, V13.0.88"
        /*0030*/ 	.string	"Build cuda_13.0.r13.0/compiler.36424714_0"
        /*0030*/ 	.string	"-arch sm_100 -m 64 "



//--------------------- .note.nv.cuinfo           --------------------------
	.section	.note.nv.cuinfo,"",@"SHT_NOTE"
	.sectionflags	@"SHF_NOTE_NV_CUINFO"
        /*0018*/ 	.short	0x0002
        /*001a*/ 	.short	0x0064
        /*001c*/ 	.short	0x0082
	.zero		2


//--------------------- .nv.info                  --------------------------
	.section	.nv.info,"",@"SHT_CUDA_INFO"
	.align	4


	//----- nvinfo : EIATTR_REGCOUNT
	.align		4
        /*0000*/ 	.byte	0x04, 0x2f
        /*0002*/ 	.short	(.L_5 - .L_4)
	.align		4
.L_4:
        /*0004*/ 	.word	index@(_Z11mat_mul_refPKfS0_S0_S0_Pfiii)
        /*0008*/ 	.word	0x00000020


	//----- nvinfo : EIATTR_FRAME_SIZE
	.align		4
.L_5:
        /*000c*/ 	.byte	0x04, 0x11
        /*000e*/ 	.short	(.L_7 - .L_6)
	.align		4
.L_6:
        /*0010*/ 	.word	index@(_Z11mat_mul_refPKfS0_S0_S0_Pfiii)
        /*0014*/ 	.word	0x00000000


	//----- nvinfo : EIATTR_REGCOUNT
	.align		4
.L_7:
        /*0018*/ 	.byte	0x04, 0x2f
        /*001a*/ 	.short	(.L_9 - .L_8)
	.align		4
.L_8:
        /*001c*/ 	.word	index@(_Z13custom_kernelPKfS0_S0_S0_Pfiii)
        /*0020*/ 	.word	0x00000028


	//----- nvinfo : EIATTR_FRAME_SIZE
	.align		4
.L_9:
        /*0024*/ 	.byte	0x04, 0x11
        /*0026*/ 	.short	(.L_11 - .L_10)
	.align		4
.L_10:
        /*0028*/ 	.word	index@(_Z13custom_kernelPKfS0_S0_S0_Pfiii)
        /*002c*/ 	.word	0x00000010


	//----- nvinfo : EIATTR_MIN_STACK_SIZE
	.align		4
.L_11:
        /*0030*/ 	.byte	0x04, 0x12
        /*0032*/ 	.short	(.L_13 - .L_12)
	.align		4
.L_12:
        /*0034*/ 	.word	index@(_Z13custom_kernelPKfS0_S0_S0_Pfiii)
        /*0038*/ 	.word	0x00000010


	//----- nvinfo : EIATTR_MIN_STACK_SIZE
	.align		4
.L_13:
        /*003c*/ 	.byte	0x04, 0x12
        /*003e*/ 	.short	(.L_15 - .L_14)
	.align		4
.L_14:
        /*0040*/ 	.word	index@(_Z11mat_mul_refPKfS0_S0_S0_Pfiii)
        /*0044*/ 	.word	0x00000000
.L_15:


//--------------------- .nv.compat                --------------------------
	.section	.nv.compat,"",@"SHT_CUDA_COMPAT_INFO"
	.align	4
        /*0000*/ 	.byte	0x02, 0x09, 0x00, 0x00, 0x02, 0x02, 0x01, 0x00, 0x02, 0x05, 0x05, 0x00, 0x03, 0x07, 0x01, 0x01
        /*0010*/ 	.byte	0x02, 0x03, 0x00, 0x00, 0x02, 0x06, 0x01, 0x00, 0x04, 0x0b, 0x08, 0x00, 0x09, 0x00, 0x00, 0x00
        /*0020*/ 	.byte	0x00, 0x00, 0x00, 0x00


//--------------------- .nv.info._Z13custom_kernelPKfS0_S0_S0_Pfiii --------------------------
	.section	.nv.info._Z13custom_kernelPKfS0_S0_S0_Pfiii,"",@"SHT_CUDA_INFO"
	.sectionflags	@""
	.align	4


	//----- nvinfo : EIATTR_CUDA_API_VERSION
	.align		4
        /*0000*/ 	.byte	0x04, 0x37
        /*0002*/ 	.short	(.L_17 - .L_16)
.L_16:
        /*0004*/ 	.word	0x00000082


	//----- nvinfo : EIATTR_KPARAM_INFO
	.align		4
.L_17:
        /*0008*/ 	.byte	0x04, 0x17
        /*000a*/ 	.short	(.L_19 - .L_18)
.L_18:
        /*000c*/ 	.word	0x00000000
        /*0010*/ 	.short	0x0007
        /*0012*/ 	.short	0x0030
        /*0014*/ 	.byte	0x00, 0xf0, 0x11, 0x00


	//----- nvinfo : EIATTR_KPARAM_INFO
	.align		4
.L_19:
        /*0018*/ 	.byte	0x04, 0x17
        /*001a*/ 	.short	(.L_21 - .L_20)
.L_20:
        /*001c*/ 	.word	0x00000000
        /*0020*/ 	.short	0x0006
        /*0022*/ 	.short	0x002c
        /*0024*/ 	.byte	0x00, 0xf0, 0x11, 0x00


	//----- nvinfo : EIATTR_KPARAM_INFO
	.align		4
.L_21:
        /*0028*/ 	.byte	0x04, 0x17
        /*002a*/ 	.short	(.L_23 - .L_22)
.L_22:
        /*002c*/ 	.word	0x00000000
        /*0030*/ 	.short	0x0005
        /*0032*/ 	.short	0x0028
        /*0034*/ 	.byte	0x00, 0xf0, 0x11, 0x00


	//----- nvinfo : EIATTR_KPARAM_INFO
	.align		4
.L_23:
        /*0038*/ 	.byte	0x04, 0x17
        /*003a*/ 	.short	(.L_25 - .L_24)
.L_24:
        /*003c*/ 	.word	0x00000000
        /*0040*/ 	.short	0x0004
        /*0042*/ 	.short	0x0020
        /*0044*/ 	.byte	0x00, 0xf5, 0x21, 0x00


	//----- nvinfo : EIATTR_KPARAM_INFO
	.align		4
.L_25:
        /*0048*/ 	.byte	0x04, 0x17
        /*004a*/ 	.short	(.L_27 - .L_26)
.L_26:
        /*004c*/ 	.word	0x00000000
        /*0050*/ 	.short	0x0003
        /*0052*/ 	.short	0x0018
        /*0054*/ 	.byte	0x00, 0xf5, 0x21, 0x00


	//----- nvinfo : EIATTR_KPARAM_INFO
	.align		4
.L_27:
        /*0058*/ 	.byte	0x04, 0x17
        /*005a*/ 	.short	(.L_29 - .L_28)
.L_28:
        /*005c*/ 	.word	0x00000000
        /*0060*/ 	.short	0x0002
        /*0062*/ 	.short	0x0010
        /*0064*/ 	.byte	0x00, 0xf5, 0x21, 0x00


	//----- nvinfo : EIATTR_KPARAM_INFO
	.align		4
.L_29:
        /*0068*/ 	.byte	0x04, 0x17
        /*006a*/ 	.short	(.L_31 - .L_30)
.L_30:
        /*006c*/ 	.word	0x00000000
        /*0070*/ 	.short	0x0001
        /*0072*/ 	.short	0x0008
        /*0074*/ 	.byte	0x00, 0xf5, 0x21, 0x00


	//----- nvinfo : EIATTR_KPARAM_INFO
	.align		4
.L_31:
        /*0078*/ 	.byte	0x04, 0x17
        /*007a*/ 	.short	(.L_33 - .L_32)
.L_32:
        /*007c*/ 	.word	0x00000000
        /*0080*/ 	.short	0x0000
        /*0082*/ 	.short	0x0000
        /*0084*/ 	.byte	0x00, 0xf5, 0x21, 0x00


	//----- nvinfo : EIATTR_SPARSE_MMA_MASK
	.align		4
.L_33:
        /*0088*/ 	.byte	0x03, 0x50
        /*008a*/ 	.short	0x0000


	//----- nvinfo : EIATTR_MAXREG_COUNT
	.align		4
        /*008c*/ 	.byte	0x03, 0x1b
        /*008e*/ 	.short	0x00ff


	//----- nvinfo : EIATTR_NUM_BARRIERS
	.align		4
        /*0090*/ 	.byte	0x02, 0x4c
        /*0092*/ 	.byte	0x01
	.zero		1


	//----- nvinfo : EIATTR_EXTERNS
	.align		4
        /*0094*/ 	.byte	0x04, 0x0f
        /*0096*/ 	.short	(.L_35 - .L_34)


	//   ....[0]....
	.align		4
.L_34:
        /*0098*/ 	.word	index@(vprintf)


	//----- nvinfo : EIATTR_MERCURY_ISA_VERSION
	.align		4
.L_35:
        /*009c*/ 	.byte	0x03, 0x5f
        /*009e*/ 	.short	0x0101


	//----- nvinfo : EIATTR_VRC_CTA_INIT_COUNT
	.align		4
        /*00a0*/ 	.byte	0x02, 0x4a
	.zero		1
	.zero		1


	//----- nvinfo : EIATTR_SYSCALL_OFFSETS
	.align		4
        /*00a4*/ 	.byte	0x04, 0x46
        /*00a6*/ 	.short	(.L_37 - .L_36)


	//   ....[0]....
.L_36:
        /*00a8*/ 	.word	0x000001c0


	//   ....[1]....
        /*00ac*/ 	.word	0x00000430


	//   ....[2]....
        /*00b0*/ 	.word	0x000008e0


	//   ....[3]....
        /*00b4*/ 	.word	0x000009a0


	//   ....[4]....
        /*00b8*/ 	.word	0x00000a50


	//   ....[5]....
        /*00bc*/ 	.word	0x00000b00


	//   ....[6]....
        /*00c0*/ 	.word	0x00000bb0


	//   ....[7]....
        /*00c4*/ 	.word	0x00000c60


	//   ....[8]....
        /*00c8*/ 	.word	0x00000d10


	//   ....[9]....
        /*00cc*/ 	.word	0x00000dc0


	//   ....[10]....
        /*00d0*/ 	.word	0x00000e70


	//   ....[11]....
        /*00d4*/ 	.word	0x00000f20


	//   ....[12]....
        /*00d8*/ 	.word	0x00000fd0


	//   ....[13]....
        /*00dc*/ 	.word	0x00001080


	//   ....[14]....
        /*00e0*/ 	.word	0x00001130


	//   ....[15]....
        /*00e4*/ 	.word	0x000011e0


	//   ....[16]....
        /*00e8*/ 	.word	0x00001290


	//   ....[17]....
        /*00ec*/ 	.word	0x00001340


	//   ....[18]....
        /*00f0*/ 	.word	0x000013b0


	//   ....[19]....
        /*00f4*/ 	.word	0x00001460


	//   ....[20]....
        /*00f8*/ 	.word	0x00001510


	//   ....[21]....
        /*00fc*/ 	.word	0x000015c0


	//   ....[22]....
        /*0100*/ 	.word	0x00001670


	//   ....[23]....
        /*0104*/ 	.word	0x00001720


	//   ....[24]....
        /*0108*/ 	.word	0x000017d0


	//   ....[25]....
        /*010c*/ 	.word	0x00001880


	//   ....[26]....
        /*0110*/ 	.word	0x00001930


	//   ....[27]....
        /*0114*/ 	.word	0x000019e0


	//   ....[28]....
        /*0118*/ 	.word	0x00001a90


	//   ....[29]....
        /*011c*/ 	.word	0x00001b40


	//   ....[30]....
        /*0120*/ 	.word	0x00001bf0


	//   ....[31]....
        /*0124*/ 	.word	0x00001ca0


	//   ....[32]....
        /*0128*/ 	.word	0x00001d50


	//   ....[33]....
        /*012c*/ 	.word	0x00001e00


	//   ....[34]....
        /*0130*/ 	.word	0x00001eb0


	//   ....[35]....
        /*0134*/ 	.word	0x00001f20


	//----- nvinfo : EIATTR_EXIT_INSTR_OFFSETS
	.align		4
.L_37:
        /*0138*/ 	.byte	0x04, 0x1c
        /*013a*/ 	.short	(.L_39 - .L_38)


	//   ....[0]....
.L_38:
        /*013c*/ 	.word	0x00000210


	//   ....[1]....
        /*0140*/ 	.word	0x00002160


	//----- nvinfo : EIATTR_CRS_STACK_SIZE
	.align		4
.L_39:
        /*0144*/ 	.byte	0x04, 0x1e
        /*0146*/ 	.short	(.L_41 - .L_40)
.L_40:
        /*0148*/ 	.word	0x00000000


	//----- nvinfo : EIATTR_CBANK_PARAM_SIZE
	.align		4
.L_41:
        /*014c*/ 	.byte	0x03, 0x19
        /*014e*/ 	.short	0x0034


	//----- nvinfo : EIATTR_PARAM_CBANK
	.align		4
        /*0150*/ 	.byte	0x04, 0x0a
        /*0152*/ 	.short	(.L_43 - .L_42)
	.align		4
.L_42:
        /*0154*/ 	.word	index@(.nv.constant0._Z13custom_kernelPKfS0_S0_S0_Pfiii)
        /*0158*/ 	.short	0x0380
        /*015a*/ 	.short	0x0034


	//----- nvinfo : EIATTR_SW_WAR
	.align		4
.L_43:
        /*015c*/ 	.byte	0x04, 0x36
        /*015e*/ 	.short	(.L_45 - .L_44)
.L_44:
        /*0160*/ 	.word	0x00000008
.L_45:


//--------------------- .nv.info._Z11mat_mul_refPKfS0_S0_S0_Pfiii --------------------------
	.section	.nv.info._Z11mat_mul_refPKfS0_S0_S0_Pfiii,"",@"SHT_CUDA_INFO"
	.sectionflags	@""
	.align	4


	//----- nvinfo : EIATTR_CUDA_API_VERSION
	.align		4
        /*0000*/ 	.byte	0x04, 0x37
        /*0002*/ 	.short	(.L_47 - .L_46)
.L_46:
        /*0004*/ 	.word	0x00000082


	//----- nvinfo : EIATTR_KPARAM_INFO
	.align		4
.L_47:
        /*0008*/ 	.byte	0x04, 0x17
        /*000a*/ 	.short	(.L_49 - .L_48)
.L_48:
        /*000c*/ 	.word	0x00000000
        /*0010*/ 	.short	0x0007
        /*0012*/ 	.short	0x0030
        /*0014*/ 	.byte	0x00, 0xf0, 0x11, 0x00


	//----- nvinfo : EIATTR_KPARAM_INFO
	.align		4
.L_49:
        /*0018*/ 	.byte	0x04, 0x17
        /*001a*/ 	.short	(.L_51 - .L_50)
.L_50:
        /*001c*/ 	.word	0x00000000
        /*0020*/ 	.short	0x0006
        /*0022*/ 	.short	0x002c
        /*0024*/ 	.byte	0x00, 0xf0, 0x11, 0x00


	//----- nvinfo : EIATTR_KPARAM_INFO
	.align		4
.L_51:
        /*0028*/ 	.byte	0x04, 0x17
        /*002a*/ 	.short	(.L_53 - .L_52)
.L_52:
        /*002c*/ 	.word	0x00000000
        /*0030*/ 	.short	0x0005
        /*0032*/ 	.short	0x0028
        /*0034*/ 	.byte	0x00, 0xf0, 0x11, 0x00


	//----- nvinfo : EIATTR_KPARAM_INFO
	.align		4
.L_53:
        /*0038*/ 	.byte	0x04, 0x17
        /*003a*/ 	.short	(.L_55 - .L_54)
.L_54:
        /*003c*/ 	.word	0x00000000
        /*0040*/ 	.short	0x0004
        /*0042*/ 	.short	0x0020
        /*0044*/ 	.byte	0x00, 0xf5, 0x21, 0x00


	//----- nvinfo : EIATTR_KPARAM_INFO
	.align		4
.L_55:
        /*0048*/ 	.byte	0x04, 0x17
        /*004a*/ 	.short	(.L_57 - .L_56)
.L_56:
        /*004c*/ 	.word	0x00000000
        /*0050*/ 	.short	0x0003
        /*0052*/ 	.short	0x0018
        /*0054*/ 	.byte	0x00, 0xf5, 0x21, 0x00


	//----- nvinfo : EIATTR_KPARAM_INFO
	.align		4
.L_57:
        /*0058*/ 	.byte	0x04, 0x17
        /*005a*/ 	.short	(.L_59 - .L_58)
.L_58:
        /*005c*/ 	.word	0x00000000
        /*0060*/ 	.short	0x0002
        /*0062*/ 	.short	0x0010
        /*0064*/ 	.byte	0x00, 0xf5, 0x21, 0x00


	//----- nvinfo : EIATTR_KPARAM_INFO
	.align		4
.L_59:
        /*0068*/ 	.byte	0x04, 0x17
        /*006a*/ 	.short	(.L_61 - .L_60)
.L_60:
        /*006c*/ 	.word	0x00000000
        /*0070*/ 	.short	0x0001
        /*0072*/ 	.short	0x0008
        /*0074*/ 	.byte	0x00, 0xf5, 0x21, 0x00


	//----- nvinfo : EIATTR_KPARAM_INFO
	.align		4
.L_61:
        /*0078*/ 	.byte	0x04, 0x17
        /*007a*/ 	.short	(.L_63 - .L_62)
.L_62:
        /*007c*/ 	.word	0x00000000
        /*0080*/ 	.short	0x0000
        /*0082*/ 	.short	0x0000
        /*0084*/ 	.byte	0x00, 0xf5, 0x21, 0x00


	//----- nvinfo : EIATTR_SPARSE_MMA_MASK
	.align		4
.L_63:
        /*0088*/ 	.byte	0x03, 0x50
        /*008a*/ 	.short	0x0000


	//----- nvinfo : EIATTR_MAXREG_COUNT
	.align		4
        /*008c*/ 	.byte	0x03, 0x1b
        /*008e*/ 	.short	0x00ff


	//----- nvinfo : EIATTR_MERCURY_ISA_VERSION
	.align		4
        /*0090*/ 	.byte	0x03, 0x5f
        /*0092*/ 	.short	0x0101


	//----- nvinfo : EIATTR_VRC_CTA_INIT_COUNT
	.align		4
        /*0094*/ 	.byte	0x02, 0x4a
	.zero		1
	.zero		1


	//----- nvinfo : EIATTR_EXIT_INSTR_OFFSETS
	.align		4
        /*0098*/ 	.byte	0x04, 0x1c
        /*009a*/ 	.short	(.L_65 - .L_64)


	//   ....[0]....
.L_64:
        /*009c*/ 	.word	0x000000d0


	//   ....[1]....
        /*00a0*/ 	.word	0x00001300


	//----- nvinfo : EIATTR_CBANK_PARAM_SIZE
	.align		4
.L_65:
        /*00a4*/ 	.byte	0x03, 0x19
        /*00a6*/ 	.short	0x0034


	//----- nvinfo : EIATTR_PARAM_CBANK
	.align		4
        /*00a8*/ 	.byte	0x04, 0x0a
        /*00aa*/ 	.short	(.L_67 - .L_66)
	.align		4
.L_66:
        /*00ac*/ 	.word	index@(.nv.constant0._Z11mat_mul_refPKfS0_S0_S0_Pfiii)
        /*00b0*/ 	.short	0x0380
        /*00b2*/ 	.short	0x0034


	//----- nvinfo : EIATTR_SW_WAR
	.align		4
.L_67:
        /*00b4*/ 	.byte	0x04, 0x36
        /*00b6*/ 	.short	(.L_69 - .L_68)
.L_68:
        /*00b8*/ 	.word	0x00000008
.L_69:


//--------------------- .nv.callgraph             --------------------------
	.section	.nv.callgraph,"",@"SHT_CUDA_CALLGRAPH"
	.align	4
	.sectionentsize	8
	.align		4
        /*0000*/ 	.word	0x00000000
	.align		4
        /*0004*/ 	.word	0xffffffff
	.align		4
        /*0008*/ 	.word	index@(_Z13custom_kernelPKfS0_S0_S0_Pfiii)
	.align		4
        /*000c*/ 	.word	index@(vprintf)
	.align		4
        /*0010*/ 	.word	0x00000000
	.align		4
        /*0014*/ 	.word	0xfffffffe
	.align		4
        /*0018*/ 	.word	0x00000000
	.align		4
        /*001c*/ 	.word	0xfffffffd
	.align		4
        /*0020*/ 	.word	0x00000000
	.align		4
        /*0024*/ 	.word	0xfffffffc


//--------------------- .nv.constant4             --------------------------
	.section	.nv.constant4,"a",@progbits
	.align	8
	.align		8
.nv.constant4:
        /*0000*/ 	.dword	vprintf
	.align		8
        /*0008*/ 	.dword	$str
	.align		8
        /*0010*/ 	.dword	$str$1
	.align		8
        /*0018*/ 	.dword	$str$2
	.align		8
        /*0020*/ 	.dword	$str$3


//--------------------- .text._Z13custom_kernelPKfS0_S0_S0_Pfiii --------------------------
	.section	.text._Z13custom_kernelPKfS0_S0_S0_Pfiii,"ax",@progbits
	.align	128
        .global         _Z13custom_kernelPKfS0_S0_S0_Pfiii
        .type           _Z13custom_kernelPKfS0_S0_S0_Pfiii,@function
        .size           _Z13custom_kernelPKfS0_S0_S0_Pfiii,(.L_x_48 - _Z13custom_kernelPKfS0_S0_S0_Pfiii)
        .other          _Z13custom_kernelPKfS0_S0_S0_Pfiii,@"STO_CUDA_ENTRY STV_DEFAULT"
_Z13custom_kernelPKfS0_S0_S0_Pfiii:
.text._Z13custom_kernelPKfS0_S0_S0_Pfiii:
[----:B------:R-:W0:Y:S01]  /*0000*/  LDC R1, c[0x0][0x37c] ;  /* 0x0000df00ff017b82 */ /* 0x000e220000000800 */
[----:B------:R-:W1:Y:S01]  /*0010*/  S2R R37, SR_TID.X ;  /* 0x0000000000257919 */ /* 0x000e620000002100 */
[----:B------:R-:W2:Y:S06]  /*0020*/  LDCU UR5, c[0x0][0x2fc] ;  /* 0x00005f80ff0577ac */ /* 0x000eac0008000800 */
[----:B------:R-:W1:Y:S01]  /*0030*/  LDC R10, c[0x0][0x360] ;  /* 0x0000d800ff0a7b82 */ /* 0x000e620000000800 */
[----:B0-----:R-:W-:Y:S01]  /*0040*/  VIADD R1, R1, 0xfffffff0 ;  /* 0xfffffff001017836 */ /* 0x001fe20000000000 */
[----:B------:R-:W0:Y:S01]  /*0050*/  S2R R36, SR_TID.Y ;  /* 0x0000000000247919 */ /* 0x000e220000002200 */
[----:B------:R-:W3:Y:S01]  /*0060*/  LDCU UR4, c[0x0][0x2f8] ;  /* 0x00005f00ff0477ac */ /* 0x000ee20008000800 */
[----:B------:R-:W-:Y:S04]  /*0070*/  BSSY.RECONVERGENT B6, `(.L_x_0) ;  /* 0x0000016000067945 */ /* 0x000fe80003800200 */
[----:B------:R-:W1:Y:S08]  /*0080*/  S2UR UR6, SR_CTAID.X ;  /* 0x00000000000679c3 */ /* 0x000e700000002500 */
[----:B------:R-:W0:Y:S01]  /*0090*/  S2UR UR7, SR_CTAID.Y ;  /* 0x00000000000779c3 */ /* 0x000e220000002600 */
[----:B---3--:R-:W-:-:S07]  /*00a0*/  IADD3 R32, P1, PT, R1, UR4, RZ ;  /* 0x0000000401207c10 */ /* 0x008fce000ff3e0ff */
[----:B------:R-:W0:Y:S01]  /*00b0*/  LDC R11, c[0x0][0x364] ;  /* 0x0000d900ff0b7b82 */ /* 0x000e220000000800 */
[----:B--2---:R-:W-:Y:S02]  /*00c0*/  IMAD.X R2, RZ, RZ, UR5, P1 ;  /* 0x00000005ff027e24 */ /* 0x004fe400088e06ff */
[----:B-1----:R-:W-:Y:S02]  /*00d0*/  IMAD R37, R10, UR6, R37 ;  /* 0x000000060a257c24 */ /* 0x002fe4000f8e0225 */
[----:B0-----:R-:W-:-:S05]  /*00e0*/  IMAD R36, R11, UR7, R36 ;  /* 0x000000070b247c24 */ /* 0x001fca000f8e0224 */
[----:B------:R-:W-:-:S13]  /*00f0*/  LOP3.LUT P0, RZ, R37, R36, RZ, 0xfc, !PT ;  /* 0x0000002425ff7212 */ /* 0x000fda000780fcff */
[----:B------:R-:W-:Y:S05]  /*0100*/  @P0 BRA `(.L_x_1) ;  /* 0x0000000000300947 */ /* 0x000fea0003800000 */
[----:B------:R-:W0:Y:S01]  /*0110*/  LDC R8, c[0x0][0x370] ;  /* 0x0000dc00ff087b82 */ /* 0x000e220000000800 */
[----:B------:R-:W-:Y:S01]  /*0120*/  MOV R0, 0x0 ;  /* 0x0000000000007802 */ /* 0x000fe20000000f00 */
[----:B------:R-:W1:Y:S01]  /*0130*/  LDCU.64 UR4, c[0x4][0x8] ;  /* 0x01000100ff0477ac */ /* 0x000e620008000a00 */
[----:B------:R-:W-:Y:S01]  /*0140*/  IMAD.MOV.U32 R6, RZ, RZ, R32 ;  /* 0x000000ffff067224 */ /* 0x000fe200078e0020 */
[----:B------:R-:W-:-:S04]  /*0150*/  MOV R7, R2 ;  /* 0x0000000200077202 */ /* 0x000fc80000000f00 */
[----:B------:R-:W0:Y:S08]  /*0160*/  LDC R9, c[0x0][0x374] ;  /* 0x0000dd00ff097b82 */ /* 0x000e300000000800 */
[----:B------:R2:W3:Y:S01]  /*0170*/  LDC.64 R12, c[0x4][R0] ;  /* 0x01000000000c7b82 */ /* 0x0004e20000000a00 */
[----:B-1----:R-:W-:Y:S01]  /*0180*/  MOV R4, UR4 ;  /* 0x0000000400047c02 */ /* 0x002fe20008000f00 */
[----:B------:R-:W-:Y:S01]  /*0190*/  IMAD.U32 R5, RZ, RZ, UR5 ;  /* 0x00000005ff057e24 */ /* 0x000fe2000f8e00ff */
[----:B0-----:R2:W-:Y:S06]  /*01a0*/  STL.128 [R1], R8 ;  /* 0x0000000801007387 */ /* 0x0015ec0000100c00 */
[----:B------:R-:W-:-:S07]  /*01b0*/  LEPC R20, `(.L_x_1) ;  /* 0x000000001014794e */ /* 0x000fce0000000000 */
[----:B--23--:R-:W-:Y:S05]  /*01c0*/  CALL.ABS.NOINC R12 ;  /* 0x000000000c007343 */ /* 0x00cfea0003c00000 */
.L_x_1:
[----:B------:R-:W-:Y:S05]  /*01d0*/  BSYNC.RECONVERGENT B6 ;  /* 0x0000000000067941 */ /* 0x000fea0003800200 */
.L_x_0:
[----:B------:R-:W0:Y:S02]  /*01e0*/  LDCU.64 UR4, c[0x0][0x3a8] ;  /* 0x00007500ff0477ac */ /* 0x000e240008000a00 */
[----:B0-----:R-:W-:-:S04]  /*01f0*/  ISETP.GE.AND P0, PT, R36, UR5, PT ;  /* 0x0000000524007c0c */ /* 0x001fc8000bf06270 */
[----:B------:R-:W-:-:S13]  /*0200*/  ISETP.GE.OR P0, PT, R37, UR4, P0 ;  /* 0x0000000425007c0c */ /* 0x000fda0008706670 */
[----:B------:R-:W-:Y:S05]  /*0210*/  @P0 EXIT ;  /* 0x000000000000094d */ /* 0x000fea0003800000 */
[----:B------:R-:W0:Y:S01]  /*0220*/  LDCU UR4, c[0x0][0x3b0] ;  /* 0x00007600ff0477ac */ /* 0x000e220008000800 */
[----:B------:R-:W-:Y:S01]  /*0230*/  IMAD.MOV.U32 R35, RZ, RZ, RZ ;  /* 0x000000ffff237224 */ /* 0x000fe200078e00ff */
[----:B0-----:R-:W-:-:S09]  /*0240*/  UISETP.GE.AND UP0, UPT, UR4, 0x1, UPT ;  /* 0x000000010400788c */ /* 0x001fd2000bf06270 */
[----:B------:R-:W-:Y:S05]  /*0250*/  BRA.U !UP0, `(.L_x_2) ;  /* 0x0000001d08a87547 */ /* 0x000fea000b800000 */
[----:B------:R-:W-:-:S07]  /*0260*/  CS2R R34, SRZ ;  /* 0x0000000000227805 */ /* 0x000fce000001ff00 */
.L_x_42:
[----:B------:R-:W-:Y:S02]  /*0270*/  HFMA2 R33, -RZ, RZ, 0, 0 ;  /* 0x00000000ff217431 */ /* 0x000fe400000001ff */
[----:B------:R-:W-:-:S07]  /*0280*/  IMAD.MOV.U32 R27, RZ, RZ, RZ ;  /* 0x000000ffff1b7224 */ /* 0x000fce00078e00ff */
.L_x_41:
[----:B------:R-:W0:Y:S01]  /*0290*/  S2R R17, SR_TID.X ;  /* 0x0000000000117919 */ /* 0x000e220000002100 */
[----:B------:R-:W-:Y:S01]  /*02a0*/  LOP3.LUT R0, R33, R34, R37, 0xfe, !PT ;  /* 0x0000002221007212 */ /* 0x000fe200078efe25 */
[----:B------:R-:W-:Y:S01]  /*02b0*/  BSSY.RECONVERGENT B6, `(.L_x_3) ;  /* 0x0000019000067945 */ /* 0x000fe20003800200 */
[----:B------:R-:W1:Y:S02]  /*02c0*/  S2R R16, SR_TID.Y ;  /* 0x0000000000107919 */ /* 0x000e640000002200 */
[----:B0-----:R-:W-:-:S04]  /*02d0*/  LOP3.LUT P0, RZ, R0, R17, RZ, 0xfc, !PT ;  /* 0x0000001100ff7212 */ /* 0x001fc8000780fcff */
[----:B------:R-:W-:-:S04]  /*02e0*/  ISETP.NE.OR P0, PT, R36, 0x2, P0 ;  /* 0x000000022400780c */ /* 0x000fc80000705670 */
[----:B-1----:R-:W-:-:S13]  /*02f0*/  ISETP.NE.OR P0, PT, R16, 0x2, P0 ;  /* 0x000000021000780c */ /* 0x002fda0000705670 */
[----:B------:R-:W-:Y:S05]  /*0300*/  @P0 BRA `(.L_x_4) ;  /* 0x00000000004c0947 */ /* 0x000fea0003800000 */
[----:B------:R-:W0:Y:S01]  /*0310*/  LDC.64 R10, c[0x0][0x380] ;  /* 0x0000e000ff0a7b82 */ /* 0x000e220000000a00 */
[----:B------:R-:W1:Y:S01]  /*0320*/  LDCU UR4, c[0x0][0x3a8] ;  /* 0x00007500ff0477ac */ /* 0x000e620008000800 */
[----:B------:R-:W-:Y:S01]  /*0330*/  IMAD R0, R33, 0x10, R34 ;  /* 0x0000001021007824 */ /* 0x000fe200078e0222 */
[----:B------:R-:W2:Y:S03]  /*0340*/  LDCU.64 UR6, c[0x0][0x358] ;  /* 0x00006b00ff0677ac */ /* 0x000ea60008000a00 */
[----:B------:R-:W-:-:S04]  /*0350*/  VIADD R0, R0, 0x2 ;  /* 0x0000000200007836 */ /* 0x000fc80000000000 */
[----:B-1----:R-:W-:Y:S01]  /*0360*/  IMAD R3, R0, UR4, R37 ;  /* 0x0000000400037c24 */ /* 0x002fe2000f8e0225 */
[----:B------:R-:W-:Y:S01]  /*0370*/  MOV R8, 0x0 ;  /* 0x0000000000087802 */ /* 0x000fe20000000f00 */
[----:B------:R-:W1:Y:S02]  /*0380*/  LDCU.64 UR4, c[0x4][0x10] ;  /* 0x01000200ff0477ac */ /* 0x000e640008000a00 */
[----:B0-----:R-:W-:-:S06]  /*0390*/  IMAD.WIDE R10, R3, 0x4, R10 ;  /* 0x00000004030a7825 */ /* 0x001fcc00078e020a */
[----:B--2---:R-:W2:Y:S01]  /*03a0*/  LDG.E R10, desc[UR6][R10.64] ;  /* 0x000000060a0a7981 */ /* 0x004ea2000c1e1900 */
[----:B------:R-:W0:Y:S01]  /*03b0*/  LDC.64 R8, c[0x4][R8] ;  /* 0x0100000008087b82 */ /* 0x000e220000000a00 */
[----:B------:R-:W-:Y:S01]  /*03c0*/  IMAD.MOV.U32 R6, RZ, RZ, R32 ;  /* 0x000000ffff067224 */ /* 0x000fe200078e0020 */
[----:B------:R-:W-:Y:S02]  /*03d0*/  MOV R7, R2 ;  /* 0x0000000200077202 */ /* 0x000fe40000000f00 */
[----:B-1----:R-:W-:Y:S01]  /*03e0*/  MOV R4, UR4 ;  /* 0x0000000400047c02 */ /* 0x002fe20008000f00 */
[----:B------:R-:W-:Y:S01]  /*03f0*/  IMAD.U32 R5, RZ, RZ, UR5 ;  /* 0x00000005ff057e24 */ /* 0x000fe2000f8e00ff */
[----:B--2---:R-:W1:Y:S02]  /*0400*/  F2F.F64.F32 R12, R10 ;  /* 0x0000000a000c7310 */ /* 0x004e640000201800 */
[----:B01----:R1:W-:Y:S04]  /*0410*/  STL.64 [R1], R12 ;  /* 0x0000000c01007387 */ /* 0x0033e80000100a00 */
[----:B------:R-:W-:-:S07]  /*0420*/  LEPC R20, `(.L_x_4) ;  /* 0x000000001014794e */ /* 0x000fce0000000000 */
[----:B-1----:R-:W-:Y:S05]  /*0430*/  CALL.ABS.NOINC R8 ;  /* 0x0000000008007343 */ /* 0x002fea0003c00000 */
.L_x_4:
[----:B------:R-:W-:Y:S05]  /*0440*/  BSYNC.RECONVERGENT B6 ;  /* 0x0000000000067941 */ /* 0x000fea0003800200 */
.L_x_3:
[----:B------:R-:W0:Y:S01]  /*0450*/  LDC.64 R6, c[0x0][0x380] ;  /* 0x0000e000ff067b82 */ /* 0x000e220000000a00 */
[----:B------:R-:W1:Y:S01]  /*0460*/  LDCU.64 UR4, c[0x0][0x3a8] ;  /* 0x00007500ff0477ac */ /* 0x000e620008000a00 */
[----:B------:R-:W-:Y:S01]  /*0470*/  IMAD R9, R33, 0x10, R34 ;  /* 0x0000001021097824 */ /* 0x000fe200078e0222 */
[----:B------:R-:W2:Y:S03]  /*0480*/  LDCU.64 UR6, c[0x0][0x358] ;  /* 0x00006b00ff0677ac */ /* 0x000ea60008000a00 */
[C---:B------:R-:W-:Y:S01]  /*0490*/  IMAD.IADD R0, R9.reuse, 0x1, R16 ;  /* 0x0000000109007824 */ /* 0x040fe200078e0210 */
[----:B------:R-:W-:Y:S01]  /*04a0*/  IADD3 R9, PT, PT, R9, R17, RZ ;  /* 0x0000001109097210 */ /* 0x000fe20007ffe0ff */
[----:B------:R-:W3:Y:S02]  /*04b0*/  LDC.64 R4, c[0x0][0x388] ;  /* 0x0000e200ff047b82 */ /* 0x000ee40000000a00 */
[----:B-1----:R-:W-:-:S02]  /*04c0*/  IMAD R3, R0, UR4, R37 ;  /* 0x0000000400037c24 */ /* 0x002fc4000f8e0225 */
[----:B------:R-:W-:Y:S02]  /*04d0*/  IMAD R9, R9, UR5, R36 ;  /* 0x0000000509097c24 */ /* 0x000fe4000f8e0224 */
[----:B0-----:R-:W-:-:S05]  /*04e0*/  IMAD.WIDE R6, R3, 0x4, R6 ;  /* 0x0000000403067825 */ /* 0x001fca00078e0206 */
[----:B--2---:R-:W2:Y:S01]  /*04f0*/  LDG.E R20, desc[UR6][R6.64] ;  /* 0x0000000606147981 */ /* 0x004ea2000c1e1900 */
[----:B---3--:R-:W-:-:S05]  /*0500*/  IMAD.WIDE R4, R9, 0x4, R4 ;  /* 0x0000000409047825 */ /* 0x008fca00078e0204 */
[----:B------:R-:W3:Y:S01]  /*0510*/  LDG.E R21, desc[UR6][R4.64] ;  /* 0x0000000604157981 */ /* 0x000ee2000c1e1900 */
[----:B------:R-:W0:Y:S01]  /*0520*/  S2UR UR5, SR_CgaCtaId ;  /* 0x00000000000579c3 */ /* 0x000e220000008800 */
[----:B------:R-:W-:Y:S02]  /*0530*/  UMOV UR4, 0x400 ;  /* 0x0000040000047882 */ /* 0x000fe40000000000 */
[----:B------:R-:W-:Y:S02]  /*0540*/  UIADD3 UR6, UPT, UPT, UR4, 0x400, URZ ;  /* 0x0000040004067890 */ /* 0x000fe4000fffe0ff */
[----:B0-----:R-:W-:Y:S02]  /*0550*/  ULEA UR4, UR5, UR4, 0x18 ;  /* 0x0000000405047291 */ /* 0x001fe4000f8ec0ff */
[----:B------:R-:W-:-:S04]  /*0560*/  ULEA UR6, UR5, UR6, 0x18 ;  /* 0x0000000605067291 */ /* 0x000fc8000f8ec0ff */
[C---:B------:R-:W-:Y:S02]  /*0570*/  LEA R3, R17.reuse, UR4, 0x6 ;  /* 0x0000000411037c11 */ /* 0x040fe4000f8e30ff */
[C---:B------:R-:W-:Y:S01]  /*0580*/  LEA R0, R16.reuse, UR6, 0x6 ;  /* 0x0000000610007c11 */ /* 0x040fe2000f8e30ff */
[----:B------:R-:W-:Y:S05]  /*0590*/  WARPSYNC.ALL ;  /* 0x0000000000007948 */ /* 0x000fea0003800000 */
[----:B------:R-:W-:Y:S02]  /*05a0*/  IMAD R23, R16, 0x4, R3 ;  /* 0x0000000410177824 */ /* 0x000fe400078e0203 */
[----:B------:R-:W-:-:S03]  /*05b0*/  IMAD R22, R17, 0x4, R0 ;  /* 0x0000000411167824 */ /* 0x000fc600078e0200 */
[----:B--2---:R-:W-:Y:S04]  /*05c0*/  STS [R23], R20 ;  /* 0x0000001417007388 */ /* 0x004fe80000000800 */
[----:B---3--:R-:W-:Y:S01]  /*05d0*/  STS [R22], R21 ;  /* 0x0000001516007388 */ /* 0x008fe20000000800 */
[----:B------:R-:W-:Y:S06]  /*05e0*/  BAR.SYNC.DEFER_BLOCKING 0x0 ;  /* 0x0000000000007b1d */ /* 0x000fec0000010000 */
[----:B------:R-:W-:Y:S04]  /*05f0*/  LDS.128 R4, [R3] ;  /* 0x0000000003047984 */ /* 0x000fe80000000c00 */
[----:B------:R-:W0:Y:S04]  /*0600*/  LDS.128 R16, [R0] ;  /* 0x0000000000107984 */ /* 0x000e280000000c00 */
[----:B------:R-:W-:Y:S04]  /*0610*/  LDS.128 R8, [R3+0x10] ;  /* 0x0000100003087984 */ /* 0x000fe80000000c00 */
[----:B------:R-:W1:Y:S04]  /*0620*/  LDS.128 R12, [R0+0x10] ;  /* 0x00001000000c7984 */ /* 0x000e680000000c00 */
[----:B------:R-:W-:Y:S04]  /*0630*/  LDS.128 R20, [R0+0x20] ;  /* 0x0000200000147984 */ /* 0x000fe80000000c00 */
[----:B------:R-:W-:Y:S01]  /*0640*/  LDS.128 R28, [R0+0x30] ;  /* 0x00003000001c7984 */ /* 0x000fe20000000c00 */
[----:B0-----:R-:W-:-:S03]  /*0650*/  FFMA R4, R4, R16, R27 ;  /* 0x0000001004047223 */ /* 0x001fc6000000001b */
[----:B------:R-:W-:Y:S01]  /*0660*/  LDS.128 R24, [R3+0x30] ;  /* 0x0000300003187984 */ /* 0x000fe20000000c00 */
[----:B------:R-:W-:-:S04]  /*0670*/  FFMA R5, R5, R17, R4 ;  /* 0x0000001105057223 */ /* 0x000fc80000000004 */
[----:B------:R-:W-:Y:S01]  /*0680*/  FFMA R6, R6, R18, R5 ;  /* 0x0000001206067223 */ /* 0x000fe20000000005 */
[----:B------:R-:W-:-:S03]  /*0690*/  LOP3.LUT R5, R33, R34, R37, 0xfe, !PT ;  /* 0x0000002221057212 */ /* 0x000fc600078efe25 */
[----:B------:R-:W-:Y:S01]  /*06a0*/  FFMA R7, R7, R19, R6 ;  /* 0x0000001307077223 */ /* 0x000fe20000000006 */
[----:B------:R-:W-:Y:S01]  /*06b0*/  LOP3.LUT P0, RZ, R5, R36, RZ, 0xfc, !PT ;  /* 0x0000002405ff7212 */ /* 0x000fe2000780fcff */
[----:B------:R-:W0:Y:S02]  /*06c0*/  LDS.128 R16, [R3+0x20] ;  /* 0x0000200003107984 */ /* 0x000e240000000c00 */
[----:B-1----:R-:W-:-:S04]  /*06d0*/  FFMA R8, R8, R12, R7 ;  /* 0x0000000c08087223 */ /* 0x002fc80000000007 */
[----:B------:R-:W-:-:S04]  /*06e0*/  FFMA R9, R9, R13, R8 ;  /* 0x0000000d09097223 */ /* 0x000fc80000000008 */
[----:B------:R-:W-:-:S04]  /*06f0*/  FFMA R10, R10, R14, R9 ;  /* 0x0000000e0a0a7223 */ /* 0x000fc80000000009 */
[----:B------:R-:W-:-:S04]  /*0700*/  FFMA R11, R11, R15, R10 ;  /* 0x0000000f0b0b7223 */ /* 0x000fc8000000000a */
[----:B0-----:R-:W-:-:S04]  /*0710*/  FFMA R16, R16, R20, R11 ;  /* 0x0000001410107223 */ /* 0x001fc8000000000b */
[----:B------:R-:W-:-:S04]  /*0720*/  FFMA R17, R17, R21, R16 ;  /* 0x0000001511117223 */ /* 0x000fc80000000010 */
[----:B------:R-:W-:-:S04]  /*0730*/  FFMA R18, R18, R22, R17 ;  /* 0x0000001612127223 */ /* 0x000fc80000000011 */
[----:B------:R-:W-:-:S04]  /*0740*/  FFMA R19, R19, R23, R18 ;  /* 0x0000001713137223 */ /* 0x000fc80000000012 */
[----:B------:R-:W-:-:S04]  /*0750*/  FFMA R24, R24, R28, R19 ;  /* 0x0000001c18187223 */ /* 0x000fc80000000013 */
[----:B------:R-:W-:-:S04]  /*0760*/  FFMA R25, R25, R29, R24 ;  /* 0x0000001d19197223 */ /* 0x000fc80000000018 */
[----:B------:R-:W-:-:S04]  /*0770*/  FFMA R26, R26, R30, R25 ;  /* 0x0000001e1a1a7223 */ /* 0x000fc80000000019 */
[----:B------:R-:W-:Y:S01]  /*0780*/  FFMA R27, R27, R31, R26 ;  /* 0x0000001f1b1b7223 */ /* 0x000fe2000000001a */
[----:B------:R-:W-:Y:S06]  /*0790*/  @P0 BRA `(.L_x_5) ;  /* 0x0000001400ec0947 */ /* 0x000fec0003800000 */
[----:B------:R-:W-:-:S07]  /*07a0*/  HFMA2 R18, -RZ, RZ, 0, 3.814697265625e-06 ;  /* 0x00000040ff127431 */ /* 0x000fce00000001ff */
.L_x_40:
[----:B------:R-:W0:Y:S01]  /*07b0*/  S2UR UR5, SR_CgaCtaId ;  /* 0x00000000000579c3 */ /* 0x000e220000008800 */
[----:B------:R-:W-:Y:S01]  /*07c0*/  UMOV UR4, 0x400 ;  /* 0x0000040000047882 */ /* 0x000fe20000000000 */
[----:B------:R-:W-:Y:S01]  /*07d0*/  MOV R8, 0x0 ;  /* 0x0000000000087802 */ /* 0x000fe20000000f00 */
[----:B------:R-:W-:Y:S01]  /*07e0*/  UIADD3 UR4, UPT, UPT, UR4, 0x400, URZ ;  /* 0x0000040004047890 */ /* 0x000fe2000fffe0ff */
[----:B------:R-:W-:Y:S01]  /*07f0*/  IMAD.MOV.U32 R6, RZ, RZ, R32 ;  /* 0x000000ffff067224 */ /* 0x000fe200078e0020 */
[----:B------:R-:W1:Y:S01]  /*0800*/  LDCU.64 UR6, c[0x4][0x18] ;  /* 0x01000300ff0677ac */ /* 0x000e620008000a00 */
[----:B------:R-:W-:Y:S02]  /*0810*/  MOV R7, R2 ;  /* 0x0000000200077202 */ /* 0x000fe40000000f00 */
[----:B------:R-:W2:Y:S01]  /*0820*/  LDC.64 R8, c[0x4][R8] ;  /* 0x0100000008087b82 */ /* 0x000ea20000000a00 */
[----:B-1----:R-:W-:Y:S01]  /*0830*/  MOV R4, UR6 ;  /* 0x0000000600047c02 */ /* 0x002fe20008000f00 */
[----:B0-----:R-:W-:Y:S01]  /*0840*/  ULEA UR4, UR5, UR4, 0x18 ;  /* 0x0000000405047291 */ /* 0x001fe2000f8ec0ff */
[----:B------:R-:W-:-:S05]  /*0850*/  IMAD.U32 R5, RZ, RZ, UR7 ;  /* 0x00000007ff057e24 */ /* 0x000fca000f8e00ff */
[----:B------:R-:W-:-:S03]  /*0860*/  VIADD R17, R18, UR4 ;  /* 0x0000000412117c36 */ /* 0x000fc60008000000 */
[----:B------:R0:W1:Y:S02]  /*0870*/  LDS R0, [R18+UR4+-0x40] ;  /* 0xffffc00412007984 */ /* 0x0000640008000800 */
[----:B0-----:R-:W-:-:S05]  /*0880*/  VIADD R18, R18, 0x80 ;  /* 0x0000008012127836 */ /* 0x001fca0000000000 */
[----:B------:R-:W-:Y:S01]  /*0890*/  ISETP.NE.AND P0, PT, R18, 0x440, PT ;  /* 0x000004401200780c */ /* 0x000fe20003f05270 */
[----:B-1----:R0:W1:Y:S03]  /*08a0*/  F2F.F64.F32 R10, R0 ;  /* 0x00000000000a7310 */ /* 0x0020660000201800 */
[----:B0-----:R-:W-:Y:S01]  /*08b0*/  P2R R0, PR, RZ, 0x1 ;  /* 0x00000001ff007803 */ /* 0x001fe20000000000 */
[----:B-12---:R0:W-:Y:S08]  /*08c0*/  STL.64 [R1], R10 ;  /* 0x0000000a01007387 */ /* 0x0061f00000100a00 */
[----:B------:R-:W-:-:S07]  /*08d0*/  LEPC R20, `(.L_x_6) ;  /* 0x000000001014794e */ /* 0x000fce0000000000 */
[----:B0-----:R-:W-:Y:S05]  /*08e0*/  CALL.ABS.NOINC R8 ;  /* 0x0000000008007343 */ /* 0x001fea0003c00000 */
.L_x_6:
[----:B------:R-:W0:Y:S01]  /*08f0*/  LDS R0, [R17+-0x3c] ;  /* 0xffffc40011007984 */ /* 0x000e220000000800 */
[----:B------:R-:W-:Y:S01]  /*0900*/  MOV R16, 0x0 ;  /* 0x0000000000107802 */ /* 0x000fe20000000f00 */
[----:B------:R-:W1:Y:S01]  /*0910*/  LDCU.64 UR4, c[0x4][0x18] ;  /* 0x01000300ff0477ac */ /* 0x000e620008000a00 */
[----:B------:R-:W-:Y:S01]  /*0920*/  MOV R6, R32 ;  /* 0x0000002000067202 */ /* 0x000fe20000000f00 */
[----:B------:R-:W-:Y:S01]  /*0930*/  IMAD.MOV.U32 R7, RZ, RZ, R2 ;  /* 0x000000ffff077224 */ /* 0x000fe200078e0002 */
[----:B------:R2:W3:Y:S01]  /*0940*/  LDC.64 R8, c[0x4][R16] ;  /* 0x0100000010087b82 */ /* 0x0004e20000000a00 */
[----:B-1----:R-:W-:Y:S02]  /*0950*/  IMAD.U32 R4, RZ, RZ, UR4 ;  /* 0x00000004ff047e24 */ /* 0x002fe4000f8e00ff */
[----:B------:R-:W-:Y:S01]  /*0960*/  IMAD.U32 R5, RZ, RZ, UR5 ;  /* 0x00000005ff057e24 */ /* 0x000fe2000f8e00ff */
[----:B0-----:R-:W0:Y:S02]  /*0970*/  F2F.F64.F32 R10, R0 ;  /* 0x00000000000a7310 */ /* 0x001e240000201800 */
[----:B0--3--:R2:W-:Y:S04]  /*0980*/  STL.64 [R1], R10 ;  /* 0x0000000a01007387 */ /* 0x0095e80000100a00 */
[----:B------:R-:W-:-:S07]  /*0990*/  LEPC R20, `(.L_x_7) ;  /* 0x000000001014794e */ /* 0x000fce0000000000 */
[----:B--2---:R-:W-:Y:S05]  /*09a0*/  CALL.ABS.NOINC R8 ;  /* 0x0000000008007343 */ /* 0x004fea0003c00000 */
.L_x_7:
[----:B------:R-:W0:Y:S01]  /*09b0*/  LDS R0, [R17+-0x38] ;  /* 0xffffc80011007984 */ /* 0x000e220000000800 */
[----:B------:R1:W2:Y:S01]  /*09c0*/  LDC.64 R8, c[0x4][R16] ;  /* 0x0100000010087b82 */ /* 0x0002a20000000a00 */
[----:B------:R-:W3:Y:S01]  /*09d0*/  LDCU.64 UR4, c[0x4][0x18] ;  /* 0x01000300ff0477ac */ /* 0x000ee20008000a00 */
[----:B------:R-:W-:Y:S02]  /*09e0*/  IMAD.MOV.U32 R6, RZ, RZ, R32 ;  /* 0x000000ffff067224 */ /* 0x000fe400078e0020 */
[----:B------:R-:W-:Y:S02]  /*09f0*/  IMAD.MOV.U32 R7, RZ, RZ, R2 ;  /* 0x000000ffff077224 */ /* 0x000fe400078e0002 */
[----:B---3--:R-:W-:Y:S01]  /*0a00*/  IMAD.U32 R4, RZ, RZ, UR4 ;  /* 0x00000004ff047e24 */ /* 0x008fe2000f8e00ff */
[----:B------:R-:W-:Y:S01]  /*0a10*/  MOV R5, UR5 ;  /* 0x0000000500057c02 */ /* 0x000fe20008000f00 */
[----:B0-----:R-:W0:Y:S02]  /*0a20*/  F2F.F64.F32 R10, R0 ;  /* 0x00000000000a7310 */ /* 0x001e240000201800 */
[----:B0-2---:R1:W-:Y:S04]  /*0a30*/  STL.64 [R1], R10 ;  /* 0x0000000a01007387 */ /* 0x0053e80000100a00 */
[----:B------:R-:W-:-:S07]  /*0a40*/  LEPC R20, `(.L_x_8) ;  /* 0x000000001014794e */ /* 0x000fce0000000000 */
[----:B-1----:R-:W-:Y:S05]  /*0a50*/  CALL.ABS.NOINC R8 ;  /* 0x0000000008007343 */ /* 0x002fea0003c00000 */
.L_x_8:
[----:B------:R-:W0:Y:S01]  /*0a60*/  LDS R0, [R17+-0x34] ;  /* 0xffffcc0011007984 */ /* 0x000e220000000800 */
[----:B------:R1:W2:Y:S01]  /*0a70*/  LDC.64 R8, c[0x4][R16] ;  /* 0x0100000010087b82 */ /* 0x0002a20000000a00 */
[----:B------:R-:W3:Y:S01]  /*0a80*/  LDCU.64 UR4, c[0x4][0x18] ;  /* 0x01000300ff0477ac */ /* 0x000ee20008000a00 */
[----:B------:R-:W-:Y:S01]  /*0a90*/  IMAD.MOV.U32 R6, RZ, RZ, R32 ;  /* 0x000000ffff067224 */ /* 0x000fe200078e0020 */
[----:B------:R-:W-:Y:S02]  /*0aa0*/  MOV R7, R2 ;  /* 0x0000000200077202 */ /* 0x000fe40000000f00 */
[----:B---3--:R-:W-:Y:S01]  /*0ab0*/  MOV R4, UR4 ;  /* 0x0000000400047c02 */ /* 0x008fe20008000f00 */
[----:B------:R-:W-:Y:S01]  /*0ac0*/  IMAD.U32 R5, RZ, RZ, UR5 ;  /* 0x00000005ff057e24 */ /* 0x000fe2000f8e00ff */
[----:B0-----:R-:W0:Y:S02]  /*0ad0*/  F2F.F64.F32 R10, R0 ;  /* 0x00000000000a7310 */ /* 0x001e240000201800 */
[----:B0-2---:R1:W-:Y:S04]  /*0ae0*/  STL.64 [R1], R10 ;  /* 0x0000000a01007387 */ /* 0x0053e80000100a00 */
[----:B------:R-:W-:-:S07]  /*0af0*/  LEPC R20, `(.L_x_9) ;  /* 0x000000001014794e */ /* 0x000fce0000000000 */
[----:B-1----:R-:W-:Y:S05]  /*0b00*/  CALL.ABS.NOINC R8 ;  /* 0x0000000008007343 */ /* 0x002fea0003c00000 */
.L_x_9:
[----:B------:R-:W0:Y:S01]  /*0b10*/  LDS R0, [R17+-0x30] ;  /* 0xffffd00011007984 */ /* 0x000e220000000800 */
[----:B------:R1:W2:Y:S01]  /*0b20*/  LDC.64 R8, c[0x4][R16] ;  /* 0x0100000010087b82 */ /* 0x0002a20000000a00 */
[----:B------:R-:W3:Y:S01]  /*0b30*/  LDCU.64 UR4, c[0x4][0x18] ;  /* 0x01000300ff0477ac */ /* 0x000ee20008000a00 */
[----:B------:R-:W-:Y:S01]  /*0b40*/  MOV R6, R32 ;  /* 0x0000002000067202 */ /* 0x000fe20000000f00 */
[----:B------:R-:W-:Y:S02]  /*0b50*/  IMAD.MOV.U32 R7, RZ, RZ, R2 ;  /* 0x000000ffff077224 */ /* 0x000fe400078e0002 */
[----:B---3--:R-:W-:Y:S02]  /*0b60*/  IMAD.U32 R4, RZ, RZ, UR4 ;  /* 0x00000004ff047e24 */ /* 0x008fe4000f8e00ff */
[----:B------:R-:W-:Y:S01]  /*0b70*/  IMAD.U32 R5, RZ, RZ, UR5 ;  /* 0x00000005ff057e24 */ /* 0x000fe2000f8e00ff */
[----:B0-----:R-:W0:Y:S02]  /*0b80*/  F2F.F64.F32 R10, R0 ;  /* 0x00000000000a7310 */ /* 0x001e240000201800 */
[----:B0-2---:R1:W-:Y:S04]  /*0b90*/  STL.64 [R1], R10 ;  /* 0x0000000a01007387 */ /* 0x0053e80000100a00 */
[----:B------:R-:W-:-:S07]  /*0ba0*/  LEPC R20, `(.L_x_10) ;  /* 0x000000001014794e */ /* 0x000fce0000000000 */
[----:B-1----:R-:W-:Y:S05]  /*0bb0*/  CALL.ABS.NOINC R8 ;  /* 0x0000000008007343 */ /* 0x002fea0003c00000 */
.L_x_10:
        /* <DEDUP_REMOVED lines=11> */
.L_x_11:
        /* <DEDUP_REMOVED lines=11> */
.L_x_12:
        /* <DEDUP_REMOVED lines=11> */
.L_x_13:
        /* <DEDUP_REMOVED lines=11> */
.L_x_14:
        /* <DEDUP_REMOVED lines=11> */
.L_x_15:
        /* <DEDUP_REMOVED lines=11> */
.L_x_16:
        /* <DEDUP_REMOVED lines=11> */
.L_x_17:
        /* <DEDUP_REMOVED lines=11> */
.L_x_18:
        /* <DEDUP_REMOVED lines=11> */
.L_x_19:
[----:B------:R-:W0:Y:S01]  /*11f0*/  LDS R0, [R17+-0x8] ;  /* 0xfffff80011007984 */ /* 0x000e220000000800 */
[----:B------:R1:W2:Y:S01]  /*1200*/  LDC.64 R8, c[0x4][R16] ;  /* 0x0100000010087b82 */ /* 0x0002a20000000a00 */
[----:B------:R-:W3:Y:S01]  /*1210*/  LDCU.64 UR4, c[0x4][0x18] ;  /* 0x01000300ff0477ac */ /* 0x000ee20008000a00 */
[----:B------:R-:W-:Y:S01]  /*1220*/  IMAD.MOV.U32 R6, RZ, RZ, R32 ;  /* 0x000000ffff067224 */ /* 0x000fe200078e0020 */
[----:B------:R-:W-:Y:S01]  /*1230*/  MOV R7, R2 ;  /* 0x0000000200077202 */ /* 0x000fe20000000f00 */
[----:B---3--:R-:W-:Y:S01]  /*1240*/  IMAD.U32 R4, RZ, RZ, UR4 ;  /* 0x00000004ff047e24 */ /* 0x008fe2000f8e00ff */
[----:B------:R-:W-:Y:S01]  /*1250*/  MOV R5, UR5 ;  /* 0x0000000500057c02 */ /* 0x000fe20008000f00 */
[----:B0-----:R-:W0:Y:S02]  /*1260*/  F2F.F64.F32 R10, R0 ;  /* 0x00000000000a7310 */ /* 0x001e240000201800 */
[----:B0-2---:R1:W-:Y:S04]  /*1270*/  STL.64 [R1], R10 ;  /* 0x0000000a01007387 */ /* 0x0053e80000100a00 */
[----:B------:R-:W-:-:S07]  /*1280*/  LEPC R20, `(.L_x_20) ;  /* 0x000000001014794e */ /* 0x000fce0000000000 */
[----:B-1----:R-:W-:Y:S05]  /*1290*/  CALL.ABS.NOINC R8 ;  /* 0x0000000008007343 */ /* 0x002fea0003c00000 */
.L_x_20:
        /* <DEDUP_REMOVED lines=11> */
.L_x_21:
[----:B------:R0:W1:Y:S01]  /*1350*/  LDC.64 R8, c[0x4][R16] ;  /* 0x0100000010087b82 */ /* 0x0000620000000a00 */
[----:B------:R-:W2:Y:S01]  /*1360*/  LDCU.64 UR4, c[0x4][0x20] ;  /* 0x01000400ff0477ac */ /* 0x000ea20008000a00 */
[----:B------:R-:W-:Y:S01]  /*1370*/  CS2R R6, SRZ ;  /* 0x0000000000067805 */ /* 0x000fe2000001ff00 */
[----:B--2---:R-:W-:Y:S01]  /*1380*/  IMAD.U32 R4, RZ, RZ, UR4 ;  /* 0x00000004ff047e24 */ /* 0x004fe2000f8e00ff */
[----:B0-----:R-:W-:-:S07]  /*1390*/  MOV R5, UR5 ;  /* 0x0000000500057c02 */ /* 0x001fce0008000f00 */
[----:B------:R-:W-:-:S07]  /*13a0*/  LEPC R20, `(.L_x_22) ;  /* 0x000000001014794e */ /* 0x000fce0000000000 */
[----:B-1----:R-:W-:Y:S05]  /*13b0*/  CALL.ABS.NOINC R8 ;  /* 0x0000000008007343 */ /* 0x002fea0003c00000 */
.L_x_22:
[----:B------:R-:W0:Y:S01]  /*13c0*/  LDS R0, [R17] ;  /* 0x0000000011007984 */ /* 0x000e220000000800 */
        /* <DEDUP_REMOVED lines=10> */
.L_x_23:
[----:B------:R-:W0:Y:S01]  /*1470*/  LDS R0, [R17+0x4] ;  /* 0x0000040011007984 */ /* 0x000e220000000800 */
        /* <DEDUP_REMOVED lines=10> */
.L_x_24:
        /* <DEDUP_REMOVED lines=11> */
.L_x_25:
        /* <DEDUP_REMOVED lines=11> */
.L_x_26:
        /* <DEDUP_REMOVED lines=11> */
.L_x_27:
        /* <DEDUP_REMOVED lines=11> */
.L_x_28:
        /* <DEDUP_REMOVED lines=11> */
.L_x_29:
        /* <DEDUP_REMOVED lines=11> */
.L_x_30:
        /* <DEDUP_REMOVED lines=11> */
.L_x_31:
        /* <DEDUP_REMOVED lines=11> */
.L_x_32:
        /* <DEDUP_REMOVED lines=11> */
.L_x_33:
        /* <DEDUP_REMOVED lines=11> */
.L_x_34:
        /* <DEDUP_REMOVED lines=11> */
.L_x_35:
        /* <DEDUP_REMOVED lines=11> */
.L_x_36:
        /* <DEDUP_REMOVED lines=11> */
.L_x_37:
        /* <DEDUP_REMOVED lines=11> */
.L_x_38:
[----:B------:R-:W0:Y:S01]  /*1ec0*/  LDC.64 R16, c[0x4][R16] ;  /* 0x0100000010107b82 */ /* 0x000e220000000a00 */
[----:B------:R-:W1:Y:S01]  /*1ed0*/  LDCU.64 UR4, c[0x4][0x20] ;  /* 0x01000400ff0477ac */ /* 0x000e620008000a00 */
[----:B------:R-:W-:Y:S01]  /*1ee0*/  CS2R R6, SRZ ;  /* 0x0000000000067805 */ /* 0x000fe2000001ff00 */
[----:B-1----:R-:W-:Y:S01]  /*1ef0*/  IMAD.U32 R4, RZ, RZ, UR4 ;  /* 0x00000004ff047e24 */ /* 0x002fe2000f8e00ff */
[----:B------:R-:W-:-:S07]  /*1f00*/  MOV R5, UR5 ;  /* 0x0000000500057c02 */ /* 0x000fce0008000f00 */
[----:B------:R-:W-:-:S07]  /*1f10*/  LEPC R20, `(.L_x_39) ;  /* 0x000000001014794e */ /* 0x000fce0000000000 */
[----:B0-----:R-:W-:Y:S05]  /*1f20*/  CALL.ABS.NOINC R16 ;  /* 0x0000000010007343 */ /* 0x001fea0003c00000 */
.L_x_39:
[----:B------:R-:W-:-:S13]  /*1f30*/  ISETP.NE.AND P6, PT, R18, 0x440, PT ;  /* 0x000004401200780c */ /* 0x000fda0003fc5270 */
[----:B------:R-:W-:Y:S05]  /*1f40*/  @P6 BRA `(.L_x_40) ;  /* 0xffffffe800186947 */ /* 0x000fea000383ffff */
.L_x_5:
[----:B------:R-:W-:Y:S01]  /*1f50*/  VIADD R33, R33, 0x1 ;  /* 0x0000000121217836 */ /* 0x000fe20000000000 */
[----:B------:R-:W-:Y:S05]  /*1f60*/  WARPSYNC.ALL ;  /* 0x0000000000007948 */ /* 0x000fea0003800000 */
[----:B------:R-:W-:Y:S01]  /*1f70*/  BAR.SYNC.DEFER_BLOCKING 0x0 ;  /* 0x0000000000007b1d */ /* 0x000fe20000010000 */
[----:B------:R-:W-:-:S13]  /*1f80*/  ISETP.NE.AND P0, PT, R33, 0x8, PT ;  /* 0x000000082100780c */ /* 0x000fda0003f05270 */
[----:B------:R-:W-:Y:S05]  /*1f90*/  @P0 BRA `(.L_x_41) ;  /* 0xffffffe000bc0947 */ /* 0x000fea000383ffff */
[----:B------:R-:W0:Y:S01]  /*1fa0*/  LDCU UR4, c[0x0][0x3ac] ;  /* 0x00007580ff0477ac */ /* 0x000e220008000800 */
[----:B------:R-:W1:Y:S01]  /*1fb0*/  LDC.64 R4, c[0x0][0x390] ;  /* 0x0000e400ff047b82 */ /* 0x000e620000000a00 */
[----:B------:R-:W-:Y:S01]  /*1fc0*/  SHF.R.U32.HI R0, RZ, 0x7, R34 ;  /* 0x00000007ff007819 */ /* 0x000fe20000011622 */
[----:B------:R-:W2:Y:S01]  /*1fd0*/  LDCU UR5, c[0x0][0x3a8] ;  /* 0x00007500ff0577ac */ /* 0x000ea20008000800 */
[----:B------:R-:W-:Y:S01]  /*1fe0*/  SHF.R.U32.HI R9, RZ, 0x7, R36 ;  /* 0x00000007ff097819 */ /* 0x000fe20000011624 */
[----:B------:R-:W3:Y:S04]  /*1ff0*/  LDCU.64 UR6, c[0x0][0x358] ;  /* 0x00006b00ff0677ac */ /* 0x000ee80008000a00 */
[----:B------:R-:W4:Y:S01]  /*2000*/  LDC.64 R6, c[0x0][0x398] ;  /* 0x0000e600ff067b82 */ /* 0x000f220000000a00 */
[----:B0-----:R-:W-:-:S04]  /*2010*/  UIADD3 UR4, UPT, UPT, UR4, 0x7f, URZ ;  /* 0x0000007f04047890 */ /* 0x001fc8000fffe0ff */
[----:B------:R-:W-:Y:S01]  /*2020*/  USHF.R.U32.HI UR4, URZ, 0x7, UR4 ;  /* 0x00000007ff047899 */ /* 0x000fe20008011604 */
[----:B--2---:R-:W-:-:S04]  /*2030*/  IMAD R3, R0, UR5, R37 ;  /* 0x0000000500037c24 */ /* 0x004fc8000f8e0225 */
[----:B-1----:R-:W-:-:S04]  /*2040*/  IMAD.WIDE R4, R3, 0x4, R4 ;  /* 0x0000000403047825 */ /* 0x002fc800078e0204 */
[----:B------:R-:W-:Y:S02]  /*2050*/  IMAD R9, R0, UR4, R9 ;  /* 0x0000000400097c24 */ /* 0x000fe4000f8e0209 */
[----:B---3--:R-:W2:Y:S01]  /*2060*/  LDG.E R4, desc[UR6][R4.64] ;  /* 0x0000000604047981 */ /* 0x008ea2000c1e1900 */
[----:B------:R-:W0:Y:S01]  /*2070*/  LDCU UR4, c[0x0][0x3b0] ;  /* 0x00007600ff0477ac */ /* 0x000e220008000800 */
[----:B----4-:R-:W-:-:S06]  /*2080*/  IMAD.WIDE.U32 R6, R9, 0x4, R6 ;  /* 0x0000000409067825 */ /* 0x010fcc00078e0006 */
[----:B------:R-:W3:Y:S01]  /*2090*/  LDG.E R6, desc[UR6][R6.64] ;  /* 0x0000000606067981 */ /* 0x000ee2000c1e1900 */
[----:B------:R-:W-:Y:S01]  /*20a0*/  IADD3 R34, PT, PT, R34, 0x80, RZ ;  /* 0x0000008022227810 */ /* 0x000fe20007ffe0ff */
[----:B------:R-:W-:Y:S03]  /*20b0*/  BAR.SYNC.DEFER_BLOCKING 0x0 ;  /* 0x0000000000007b1d */ /* 0x000fe60000010000 */
[----:B0-----:R-:W-:Y:S01]  /*20c0*/  ISETP.GE.AND P0, PT, R34, UR4, PT ;  /* 0x0000000422007c0c */ /* 0x001fe2000bf06270 */
[----:B--2---:R-:W-:-:S04]  /*20d0*/  FMUL R0, R27, R4 ;  /* 0x000000041b007220 */ /* 0x004fc80000400000 */
[----:B---3--:R-:W-:-:S08]  /*20e0*/  FFMA R35, R0, R6, R35 ;  /* 0x0000000600237223 */ /* 0x008fd00000000023 */
[----:B------:R-:W-:Y:S05]  /*20f0*/  @!P0 BRA `(.L_x_42) ;  /* 0xffffffe0005c8947 */ /* 0x000fea000383ffff */
.L_x_2:
[----:B------:R-:W0:Y:S01]  /*2100*/  LDC.64 R2, c[0x0][0x3a0] ;  /* 0x0000e800ff027b82 */ /* 0x000e220000000a00 */
[----:B------:R-:W1:Y:S01]  /*2110*/  LDCU UR4, c[0x0][0x3ac] ;  /* 0x00007580ff0477ac */ /* 0x000e620008000800 */
[----:B------:R-:W2:Y:S01]  /*2120*/  LDCU.64 UR6, c[0x0][0x358] ;  /* 0x00006b00ff0677ac */ /* 0x000ea20008000a00 */
[----:B-1----:R-:W-:-:S04]  /*2130*/  IMAD R37, R37, UR4, R36 ;  /* 0x0000000425257c24 */ /* 0x002fc8000f8e0224 */
[----:B0-----:R-:W-:-:S05]  /*2140*/  IMAD.WIDE R2, R37, 0x4, R2 ;  /* 0x0000000425027825 */ /* 0x001fca00078e0202 */
[----:B--2---:R-:W-:Y:S01]  /*2150*/  STG.E desc[UR6][R2.64], R35 ;  /* 0x0000002302007986 */ /* 0x004fe2000c101906 */
[----:B------:R-:W-:Y:S05]  /*2160*/  EXIT ;  /* 0x000000000000794d */ /* 0x000fea0003800000 */
.L_x_43:
[----:B------:R-:W-:-:S00]  /*2170*/  BRA `(.L_x_43) ;  /* 0xfffffffc00fc7947 */ /* 0x000fc0000383ffff */
[----:B------:R-:W-:-:S00]  /*2180*/  NOP ;  /* 0x0000000000007918 */ /* 0x000fc00000000000 */
[----:B------:R-:W-:-:S00]  /*2190*/  NOP ;  /* 0x0000000000007918 */ /* 0x000fc00000000000 */
[----:B------:R-:W-:-:S00]  /*21a0*/  NOP ;  /* 0x0000000000007918 */ /* 0x000fc00000000000 */
[----:B------:R-:W-:-:S00]  /*21b0*/  NOP ;  /* 0x0000000000007918 */ /* 0x000fc00000000000 */
[----:B------:R-:W-:-:S00]  /*21c0*/  NOP ;  /* 0x0000000000007918 */ /* 0x000fc00000000000 */
[----:B------:R-:W-:-:S00]  /*21d0*/  NOP ;  /* 0x0000000000007918 */ /* 0x000fc00000000000 */
[----:B------:R-:W-:-:S00]  /*21e0*/  NOP ;  /* 0x0000000000007918 */ /* 0x000fc00000000000 */
[----:B------:R-:W-:-:S00]  /*21f0*/  NOP ;  /* 0x0000000000007918 */ /* 0x000fc00000000000 */
.L_x_48:


//--------------------- .text._Z11mat_mul_refPKfS0_S0_S0_Pfiii --------------------------
	.section	.text._Z11mat_mul_refPKfS0_S0_S0_Pfiii,"ax",@progbits
	.align	128
        .global         _Z11mat_mul_refPKfS0_S0_S0_Pfiii
        .type           _Z11mat_mul_refPKfS0_S0_S0_Pfiii,@function
        .size           _Z11mat_mul_refPKfS0_S0_S0_Pfiii,(.L_x_49 - _Z11mat_mul_refPKfS0_S0_S0_Pfiii)
        .other          _Z11mat_mul_refPKfS0_S0_S0_Pfiii,@"STO_CUDA_ENTRY STV_DEFAULT"
_Z11mat_mul_refPKfS0_S0_S0_Pfiii:
.text._Z11mat_mul_refPKfS0_S0_S0_Pfiii:
[----:B------:R-:W-:Y:S01]  /*0000*/  LDC R1, c[0x0][0x37c] ;  /* 0x0000df00ff017b82 */ /* 0x000fe20000000800 */
[----:B------:R-:W0:Y:S01]  /*0010*/  S2R R0, SR_TID.Y ;  /* 0x0000000000007919 */ /* 0x000e220000002200 */
[----:B------:R-:W1:Y:S01]  /*0020*/  LDCU UR4, c[0x0][0x360] ;  /* 0x00006c00ff0477ac */ /* 0x000e620008000800 */
[----:B------:R-:W0:Y:S01]  /*0030*/  S2R R5, SR_CTAID.Y ;  /* 0x0000000000057919 */ /* 0x000e220000002600 */
[----:B------:R-:W0:Y:S01]  /*0040*/  LDCU UR5, c[0x0][0x364] ;  /* 0x00006c80ff0577ac */ /* 0x000e220008000800 */
[----:B------:R-:W1:Y:S01]  /*0050*/  S2R R3, SR_TID.X ;  /* 0x0000000000037919 */ /* 0x000e620000002100 */
[----:B------:R-:W2:Y:S01]  /*0060*/  LDCU.64 UR6, c[0x0][0x3a8] ;  /* 0x00007500ff0677ac */ /* 0x000ea20008000a00 */
[----:B------:R-:W1:Y:S01]  /*0070*/  S2R R2, SR_CTAID.X ;  /* 0x0000000000027919 */ /* 0x000e620000002500 */
[----:B--2---:R-:W-:Y:S01]  /*0080*/  MOV R11, UR7 ;  /* 0x00000007000b7c02 */ /* 0x004fe20008000f00 */
[----:B0-----:R-:W-:-:S05]  /*0090*/  IMAD R0, R5, UR5, R0 ;  /* 0x0000000505007c24 */ /* 0x001fca000f8e0200 */
[----:B------:R-:W-:Y:S01]  /*00a0*/  ISETP.GE.AND P0, PT, R0, R11, PT ;  /* 0x0000000b0000720c */ /* 0x000fe20003f06270 */
[----:B-1----:R-:W-:-:S05]  /*00b0*/  IMAD R3, R2, UR4, R3 ;  /* 0x0000000402037c24 */ /* 0x002fca000f8e0203 */
[----:B------:R-:W-:-:S13]  /*00c0*/  ISETP.GE.OR P0, PT, R3, UR6, P0 ;  /* 0x0000000603007c0c */ /* 0x000fda0008706670 */
[----:B------:R-:W-:Y:S05]  /*00d0*/  @P0 EXIT ;  /* 0x000000000000094d */ /* 0x000fea0003800000 */
[----:B------:R-:W0:Y:S01]  /*00e0*/  LDCU UR4, c[0x0][0x3b0] ;  /* 0x00007600ff0477ac */ /* 0x000e220008000800 */
[----:B------:R-:W-:Y:S01]  /*00f0*/  HFMA2 R2, -RZ, RZ, 0, 0 ;  /* 0x00000000ff027431 */ /* 0x000fe200000001ff */
[----:B------:R-:W1:Y:S01]  /*0100*/  LDCU.64 UR6, c[0x0][0x358] ;  /* 0x00006b00ff0677ac */ /* 0x000e620008000a00 */
[----:B0-----:R-:W-:-:S09]  /*0110*/  UISETP.GE.AND UP0, UPT, UR4, 0x1, UPT ;  /* 0x000000010400788c */ /* 0x001fd2000bf06270 */
[----:B-1----:R-:W-:Y:S05]  /*0120*/  BRA.U !UP0, `(.L_x_44) ;  /* 0x0000001108647547 */ /* 0x002fea000b800000 */
[----:B------:R-:W-:Y:S01]  /*0130*/  IADD3 R4, PT, PT, R11, 0x7f, RZ ;  /* 0x0000007f0b047810 */ /* 0x000fe20007ffe0ff */
[----:B------:R-:W-:Y:S01]  /*0140*/  UMOV UR4, URZ ;  /* 0x000000ff00047c82 */ /* 0x000fe20008000000 */
[----:B------:R-:W-:Y:S02]  /*0150*/  MOV R2, RZ ;  /* 0x000000ff00027202 */ /* 0x000fe40000000f00 */
[----:B------:R-:W-:-:S07]  /*0160*/  SHF.R.U32.HI R4, RZ, 0x7, R4 ;  /* 0x00000007ff047819 */ /* 0x000fce0000011604 */
.L_x_46:
[----:B------:R-:W0:Y:S08]  /*0170*/  LDC.64 R10, c[0x0][0x3a8] ;  /* 0x0000ea00ff0a7b82 */ /* 0x000e300000000a00 */
[----:B------:R-:W1:Y:S08]  /*0180*/  LDC.64 R12, c[0x0][0x380] ;  /* 0x0000e000ff0c7b82 */ /* 0x000e700000000a00 */
[----:B------:R-:W2:Y:S01]  /*0190*/  LDC.64 R14, c[0x0][0x388] ;  /* 0x0000e200ff0e7b82 */ /* 0x000ea20000000a00 */
[----:B0-----:R-:W-:-:S02]  /*01a0*/  IMAD R27, R10, UR4, R3 ;  /* 0x000000040a1b7c24 */ /* 0x001fc4000f8e0203 */
[----:B------:R-:W-:Y:S02]  /*01b0*/  IMAD R26, R11, UR4, R0 ;  /* 0x000000040b1a7c24 */ /* 0x000fe4000f8e0200 */
[----:B-1----:R-:W-:-:S05]  /*01c0*/  IMAD.WIDE R24, R27, 0x4, R12 ;  /* 0x000000041b187825 */ /* 0x002fca00078e020c */
[----:B------:R-:W3:Y:S01]  /*01d0*/  LDG.E R5, desc[UR6][R24.64] ;  /* 0x0000000618057981 */ /* 0x000ee2000c1e1900 */
[----:B--2---:R-:W-:-:S04]  /*01e0*/  IMAD.WIDE R18, R26, 0x4, R14 ;  /* 0x000000041a127825 */ /* 0x004fc800078e020e */
[----:B------:R-:W-:Y:S01]  /*01f0*/  IMAD.WIDE R6, R10, 0x4, R24 ;  /* 0x000000040a067825 */ /* 0x000fe200078e0218 */
[----:B------:R0:W3:Y:S04]  /*0200*/  LDG.E R16, desc[UR6][R18.64] ;  /* 0x0000000612107981 */ /* 0x0000e8000c1e1900 */
[----:B------:R-:W2:Y:S01]  /*0210*/  LDG.E R9, desc[UR6][R6.64] ;  /* 0x0000000606097981 */ /* 0x000ea2000c1e1900 */
[----:B0-----:R-:W-:-:S04]  /*0220*/  IMAD.WIDE R18, R11, 0x4, R18 ;  /* 0x000000040b127825 */ /* 0x001fc800078e0212 */
[C---:B------:R-:W-:Y:S01]  /*0230*/  IMAD.WIDE R20, R10.reuse, 0x4, R6 ;  /* 0x000000040a147825 */ /* 0x040fe200078e0206 */
[----:B------:R-:W2:Y:S03]  /*0240*/  LDG.E R8, desc[UR6][R18.64] ;  /* 0x0000000612087981 */ /* 0x000ea6000c1e1900 */
[----:B------:R-:W-:Y:S01]  /*0250*/  IMAD.WIDE R28, R11, 0x4, R18 ;  /* 0x000000040b1c7825 */ /* 0x000fe200078e0212 */
[----:B------:R0:W4:Y:S04]  /*0260*/  LDG.E R23, desc[UR6][R20.64] ;  /* 0x0000000614177981 */ /* 0x000128000c1e1900 */
[----:B------:R1:W4:Y:S01]  /*0270*/  LDG.E R22, desc[UR6][R28.64] ;  /* 0x000000061c167981 */ /* 0x000322000c1e1900 */
[----:B0-----:R-:W-:-:S04]  /*0280*/  IMAD.WIDE R20, R10, 0x4, R20 ;  /* 0x000000040a147825 */ /* 0x001fc800078e0214 */
[----:B-1----:R-:W-:Y:S01]  /*0290*/  IMAD.WIDE R28, R11, 0x4, R28 ;  /* 0x000000040b1c7825 */ /* 0x002fe200078e021c */
[----:B------:R3:W5:Y:S03]  /*02a0*/  LDG.E R6, desc[UR6][R20.64] ;  /* 0x0000000614067981 */ /* 0x000766000c1e1900 */
[----:B------:R-:W-:-:S05]  /*02b0*/  IMAD.WIDE R24, R10, 0x4, R20 ;  /* 0x000000040a187825 */ /* 0x000fca00078e0214 */
[----:B------:R2:W5:Y:S01]  /*02c0*/  LDG.E R7, desc[UR6][R24.64] ;  /* 0x0000000618077981 */ /* 0x000562000c1e1900 */
[----:B------:R-:W-:-:S04]  /*02d0*/  IMAD.WIDE R18, R10, 0x4, R24 ;  /* 0x000000040a127825 */ /* 0x000fc800078e0218 */
[----:B---3--:R-:W-:Y:S01]  /*02e0*/  FFMA R20, R5, R16, RZ ;  /* 0x0000001005147223 */ /* 0x008fe200000000ff */
[----:B------:R-:W-:Y:S01]  /*02f0*/  IMAD.WIDE R16, R11, 0x4, R28 ;  /* 0x000000040b107825 */ /* 0x000fe200078e021c */
[----:B------:R-:W5:Y:S03]  /*0300*/  LDG.E R5, desc[UR6][R28.64] ;  /* 0x000000061c057981 */ /* 0x000f66000c1e1900 */
[----:B--2---:R-:W-:Y:S01]  /*0310*/  FFMA R24, R9, R8, R20 ;  /* 0x0000000809187223 */ /* 0x004fe20000000014 */
[----:B------:R-:W-:Y:S02]  /*0320*/  IMAD.WIDE R8, R11, 0x4, R16 ;  /* 0x000000040b087825 */ /* 0x000fe400078e0210 */
[----:B------:R-:W2:Y:S02]  /*0330*/  LDG.E R16, desc[UR6][R16.64] ;  /* 0x0000000610107981 */ /* 0x000ea4000c1e1900 */
[----:B------:R-:W-:-:S02]  /*0340*/  IMAD.WIDE R20, R10, 0x4, R18 ;  /* 0x000000040a147825 */ /* 0x000fc400078e0212 */
[----:B------:R4:W3:Y:S02]  /*0350*/  LDG.E R17, desc[UR6][R18.64] ;  /* 0x0000000612117981 */ /* 0x0008e4000c1e1900 */
[----:B----4-:R-:W-:Y:S01]  /*0360*/  FFMA R19, R23, R22, R24 ;  /* 0x0000001617137223 */ /* 0x010fe20000000018 */
[----:B------:R-:W-:Y:S02]  /*0370*/  IMAD.WIDE R22, R11, 0x4, R8 ;  /* 0x000000040b167825 */ /* 0x000fe400078e0208 */
[----:B------:R-:W3:Y:S02]  /*0380*/  LDG.E R9, desc[UR6][R8.64] ;  /* 0x0000000608097981 */ /* 0x000ee4000c1e1900 */
[----:B------:R-:W-:-:S04]  /*0390*/  IMAD.WIDE R24, R10, 0x4, R20 ;  /* 0x000000040a187825 */ /* 0x000fc800078e0214 */
[----:B------:R-:W-:Y:S02]  /*03a0*/  IMAD.WIDE R28, R11, 0x4, R22 ;  /* 0x000000040b1c7825 */ /* 0x000fe400078e0216 */
[----:B------:R-:W4:Y:S04]  /*03b0*/  LDG.E R24, desc[UR6][R24.64] ;  /* 0x0000000618187981 */ /* 0x000f28000c1e1900 */
[----:B------:R-:W4:Y:S04]  /*03c0*/  LDG.E R8, desc[UR6][R20.64] ;  /* 0x0000000614087981 */ /* 0x000f28000c1e1900 */
[----:B------:R-:W4:Y:S04]  /*03d0*/  LDG.E R28, desc[UR6][R28.64] ;  /* 0x000000061c1c7981 */ /* 0x000f28000c1e1900 */
[----:B------:R-:W4:Y:S01]  /*03e0*/  LDG.E R21, desc[UR6][R22.64] ;  /* 0x0000000616157981 */ /* 0x000f22000c1e1900 */
[----:B------:R-:W-:-:S02]  /*03f0*/  LEA R27, R10, R27, 0x3 ;  /* 0x0000001b0a1b7211 */ /* 0x000fc400078e18ff */
[----:B------:R-:W-:Y:S01]  /*0400*/  LEA R26, R11, R26, 0x3 ;  /* 0x0000001a0b1a7211 */ /* 0x000fe200078e18ff */
[----:B------:R-:W-:Y:S01]  /*0410*/  UMOV UR5, 0x8 ;  /* 0x0000000800057882 */ /* 0x000fe20000000000 */
[----:B-----5:R-:W-:-:S04]  /*0420*/  FFMA R6, R6, R5, R19 ;  /* 0x0000000506067223 */ /* 0x020fc80000000013 */
[----:B--2---:R-:W-:-:S04]  /*0430*/  FFMA R6, R7, R16, R6 ;  /* 0x0000001007067223 */ /* 0x004fc80000000006 */
[----:B---3--:R-:W-:-:S04]  /*0440*/  FFMA R17, R17, R9, R6 ;  /* 0x0000000911117223 */ /* 0x008fc80000000006 */
[----:B----4-:R-:W-:-:S04]  /*0450*/  FFMA R17, R8, R21, R17 ;  /* 0x0000001508117223 */ /* 0x010fc80000000011 */
[----:B------:R-:W-:-:S07]  /*0460*/  FFMA R9, R24, R28, R17 ;  /* 0x0000001c18097223 */ /* 0x000fce0000000011 */
.L_x_45:
[----:B------:R-:W-:-:S04]  /*0470*/  IMAD.WIDE R20, R27, 0x4, R12 ;  /* 0x000000041b147825 */ /* 0x000fc800078e020c */
[----:B------:R-:W-:Y:S01]  /*0480*/  IMAD.WIDE R28, R26, 0x4, R14 ;  /* 0x000000041a1c7825 */ /* 0x000fe200078e020e */
[----:B------:R0:W2:Y:S04]  /*0490*/  LDG.E R18, desc[UR6][R20.64] ;  /* 0x0000000614127981 */ /* 0x0000a8000c1e1900 */
[----:B------:R-:W2:Y:S01]  /*04a0*/  LDG.E R7, desc[UR6][R28.64] ;  /* 0x000000061c077981 */ /* 0x000ea2000c1e1900 */
[----:B------:R-:W-:-:S04]  /*04b0*/  IMAD.WIDE R24, R11, 0x4, R28 ;  /* 0x000000040b187825 */ /* 0x000fc800078e021c */
[C---:B0-----:R-:W-:Y:S01]  /*04c0*/  IMAD.WIDE R20, R10.reuse, 0x4, R20 ;  /* 0x000000040a147825 */ /* 0x041fe200078e0214 */
[----:B------:R0:W3:Y:S04]  /*04d0*/  LDG.E R5, desc[UR6][R24.64] ;  /* 0x0000000618057981 */ /* 0x0000e8000c1e1900 */
[----:B------:R1:W3:Y:S01]  /*04e0*/  LDG.E R6, desc[UR6][R20.64] ;  /* 0x0000000614067981 */ /* 0x0002e2000c1e1900 */
[----:B------:R-:W-:-:S04]  /*04f0*/  IMAD.WIDE R16, R10, 0x4, R20 ;  /* 0x000000040a107825 */ /* 0x000fc800078e0214 */
[C---:B0-----:R-:W-:Y:S01]  /*0500*/  IMAD.WIDE R24, R11.reuse, 0x4, R24 ;  /* 0x000000040b187825 */ /* 0x041fe200078e0218 */
[----:B------:R0:W4:Y:S04]  /*0510*/  LDG.E R23, desc[UR6][R16.64] ;  /* 0x0000000610177981 */ /* 0x000128000c1e1900 */
[----:B------:R-:W4:Y:S01]  /*0520*/  LDG.E R8, desc[UR6][R24.64] ;  /* 0x0000000618087981 */ /* 0x000f22000c1e1900 */
[----:B-1----:R-:W-:-:S04]  /*0530*/  IMAD.WIDE R20, R11, 0x4, R24 ;  /* 0x000000040b147825 */ /* 0x002fc800078e0218 */
[----:B0-----:R-:W-:Y:S01]  /*0540*/  IMAD.WIDE R16, R10, 0x4, R16 ;  /* 0x000000040a107825 */ /* 0x001fe200078e0210 */
[----:B------:R0:W5:Y:S04]  /*0550*/  LDG.E R29, desc[UR6][R20.64] ;  /* 0x00000006141d7981 */ /* 0x000168000c1e1900 */
[----:B------:R1:W5:Y:S01]  /*0560*/  LDG.E R28, desc[UR6][R16.64] ;  /* 0x00000006101c7981 */ /* 0x000362000c1e1900 */
[----:B0-----:R-:W-:-:S04]  /*0570*/  IMAD.WIDE R20, R11, 0x4, R20 ;  /* 0x000000040b147825 */ /* 0x001fc800078e0214 */
[----:B-1----:R-:W-:Y:S01]  /*0580*/  IMAD.WIDE R16, R10, 0x4, R16 ;  /* 0x000000040a107825 */ /* 0x002fe200078e0210 */
[----:B------:R-:W5:Y:S03]  /*0590*/  LDG.E R22, desc[UR6][R20.64] ;  /* 0x0000000614167981 */ /* 0x000f66000c1e1900 */
[----:B------:R-:W-:-:S04]  /*05a0*/  IMAD.WIDE R24, R11, 0x4, R20 ;  /* 0x000000040b187825 */ /* 0x000fc800078e0214 */
[----:B--2---:R-:W-:Y:S01]  /*05b0*/  FFMA R7, R18, R7, R9 ;  /* 0x0000000712077223 */ /* 0x004fe20000000009 */
[----:B------:R-:W-:Y:S01]  /*05c0*/  IMAD.WIDE R18, R10, 0x4, R16 ;  /* 0x000000040a127825 */ /* 0x000fe200078e0210 */
[----:B------:R0:W2:Y:S03]  /*05d0*/  LDG.E R9, desc[UR6][R16.64] ;  /* 0x0000000610097981 */ /* 0x0000a6000c1e1900 */
[----:B---3--:R-:W-:Y:S02]  /*05e0*/  FFMA R5, R6, R5, R7 ;  /* 0x0000000506057223 */ /* 0x008fe40000000007 */
[----:B------:R1:W3:Y:S04]  /*05f0*/  LDG.E R6, desc[UR6][R18.64] ;  /* 0x0000000612067981 */ /* 0x0002e8000c1e1900 */
[----:B------:R4:W3:Y:S01]  /*0600*/  LDG.E R7, desc[UR6][R24.64] ;  /* 0x0000000618077981 */ /* 0x0008e2000c1e1900 */
[----:B0-----:R-:W-:-:S04]  /*0610*/  IMAD.WIDE R16, R11, 0x4, R24 ;  /* 0x000000040b107825 */ /* 0x001fc800078e0218 */
[----:B-1----:R-:W-:-:S04]  /*0620*/  IMAD.WIDE R18, R10, 0x4, R18 ;  /* 0x000000040a127825 */ /* 0x002fc800078e0212 */
[----:B----4-:R-:W-:Y:S02]  /*0630*/  FFMA R23, R23, R8, R5 ;  /* 0x0000000817177223 */ /* 0x010fe40000000005 */
[----:B------:R0:W4:Y:S04]  /*0640*/  LDG.E R8, desc[UR6][R16.64] ;  /* 0x0000000610087981 */ /* 0x000128000c1e1900 */
[----:B------:R1:W4:Y:S01]  /*0650*/  LDG.E R5, desc[UR6][R18.64] ;  /* 0x0000000612057981 */ /* 0x000322000c1e1900 */
[----:B------:R-:W-:-:S04]  /*0660*/  IMAD.WIDE R20, R10, 0x4, R18 ;  /* 0x000000040a147825 */ /* 0x000fc800078e0212 */
[----:B------:R-:W-:Y:S01]  /*0670*/  IMAD.WIDE R24, R11, 0x4, R16 ;  /* 0x000000040b187825 */ /* 0x000fe200078e0210 */
[----:B0-----:R-:W-:-:S03]  /*0680*/  LEA R17, R10, R27, 0x3 ;  /* 0x0000001b0a117211 */ /* 0x001fc600078e18ff */
[----:B-----5:R-:W-:Y:S01]  /*0690*/  FFMA R23, R28, R29, R23 ;  /* 0x0000001d1c177223 */ /* 0x020fe20000000017 */
[----:B------:R-:W-:Y:S01]  /*06a0*/  LEA R16, R11, R26, 0x3 ;  /* 0x0000001a0b107211 */ /* 0x000fe200078e18ff */
[----:B------:R2:W5:Y:S01]  /*06b0*/  LDG.E R20, desc[UR6][R20.64] ;  /* 0x0000000614147981 */ /* 0x000562000c1e1900 */
[----:B------:R-:W-:-:S03]  /*06c0*/  IMAD.WIDE R28, R17, 0x4, R12 ;  /* 0x00000004111c7825 */ /* 0x000fc600078e020c */
[----:B------:R-:W5:Y:S01]  /*06d0*/  LDG.E R25, desc[UR6][R24.64] ;  /* 0x0000000618197981 */ /* 0x000f62000c1e1900 */
[----:B------:R-:W-:-:S04]  /*06e0*/  IMAD.WIDE R26, R16, 0x4, R14 ;  /* 0x00000004101a7825 */ /* 0x000fc800078e020e */
[----:B-1----:R-:W-:Y:S01]  /*06f0*/  IMAD.WIDE R18, R10, 0x4, R28 ;  /* 0x000000040a127825 */ /* 0x002fe200078e021c */
[----:B------:R3:W5:Y:S03]  /*0700*/  LDG.E R24, desc[UR6][R28.64] ;  /* 0x000000061c187981 */ /* 0x000766000c1e1900 */
[----:B--2---:R-:W-:Y:S01]  /*0710*/  FFMA R21, R9, R22, R23 ;  /* 0x0000001609157223 */ /* 0x004fe20000000017 */
[----:B------:R-:W-:Y:S01]  /*0720*/  IMAD.WIDE R22, R11, 0x4, R26 ;  /* 0x000000040b167825 */ /* 0x000fe200078e021a */
[----:B------:R-:W2:Y:S04]  /*0730*/  LDG.E R9, desc[UR6][R26.64] ;  /* 0x000000061a097981 */ /* 0x000ea8000c1e1900 */
[----:B------:R-:W2:Y:S01]  /*0740*/  LDG.E R26, desc[UR6][R18.64] ;  /* 0x00000006121a7981 */ /* 0x000ea2000c1e1900 */
[----:B---3--:R-:W-:-:S03]  /*0750*/  FFMA R28, R6, R7, R21 ;  /* 0x00000007061c7223 */ /* 0x008fc60000000015 */
[----:B------:R0:W3:Y:S01]  /*0760*/  LDG.E R21, desc[UR6][R22.64] ;  /* 0x0000000616157981 */ /* 0x0000e2000c1e1900 */
[----:B------:R-:W-:-:S04]  /*0770*/  IMAD.WIDE R6, R10, 0x4, R18 ;  /* 0x000000040a067825 */ /* 0x000fc800078e0212 */
[----:B0-----:R-:W-:-:S04]  /*0780*/  IMAD.WIDE R22, R11, 0x4, R22 ;  /* 0x000000040b167825 */ /* 0x001fc800078e0216 */
[----:B----4-:R-:W-:Y:S02]  /*0790*/  FFMA R19, R5, R8, R28 ;  /* 0x0000000805137223 */ /* 0x010fe4000000001c */
[----:B------:R0:W4:Y:S04]  /*07a0*/  LDG.E R5, desc[UR6][R6.64] ;  /* 0x0000000606057981 */ /* 0x000128000c1e1900 */
[----:B------:R1:W4:Y:S01]  /*07b0*/  LDG.E R8, desc[UR6][R22.64] ;  /* 0x0000000616087981 */ /* 0x000322000c1e1900 */
[----:B------:R-:W-:-:S04]  /*07c0*/  IMAD.WIDE R28, R10, 0x4, R6 ;  /* 0x000000040a1c7825 */ /* 0x000fc800078e0206 */
[----:B0-----:R-:W-:-:S04]  /*07d0*/  IMAD.WIDE R6, R11, 0x4, R22 ;  /* 0x000000040b067825 */ /* 0x001fc800078e0216 */
[----:B-----5:R-:W-:Y:S02]  /*07e0*/  FFMA R25, R20, R25, R19 ;  /* 0x0000001914197223 */ /* 0x020fe40000000013 */
[----:B------:R-:W5:Y:S01]  /*07f0*/  LDG.E R20, desc[UR6][R28.64] ;  /* 0x000000061c147981 */ /* 0x000f62000c1e1900 */
[----:B------:R-:W-:-:S03]  /*0800*/  IMAD.WIDE R18, R10, 0x4, R28 ;  /* 0x000000040a127825 */ /* 0x000fc600078e021c */
[----:B------:R-:W5:Y:S01]  /*0810*/  LDG.E R27, desc[UR6][R6.64] ;  /* 0x00000006061b7981 */ /* 0x000f62000c1e1900 */
[----:B-1----:R-:W-:-:S05]  /*0820*/  IMAD.WIDE R22, R11, 0x4, R6 ;  /* 0x000000040b167825 */ /* 0x002fca00078e0206 */
[----:B------:R0:W5:Y:S02]  /*0830*/  LDG.E R6, desc[UR6][R22.64] ;  /* 0x0000000616067981 */ /* 0x000164000c1e1900 */
[----:B0-----:R-:W-:-:S04]  /*0840*/  IMAD.WIDE R22, R11, 0x4, R22 ;  /* 0x000000040b167825 */ /* 0x001fc800078e0216 */
[----:B--2---:R-:W-:Y:S01]  /*0850*/  FFMA R29, R24, R9, R25 ;  /* 0x00000009181d7223 */ /* 0x004fe20000000019 */
[----:B------:R-:W-:Y:S01]  /*0860*/  IMAD.WIDE R24, R10, 0x4, R18 ;  /* 0x000000040a187825 */ /* 0x000fe200078e0212 */
[----:B------:R0:W2:Y:S03]  /*0870*/  LDG.E R9, desc[UR6][R18.64] ;  /* 0x0000000612097981 */ /* 0x0000a6000c1e1900 */
[----:B---3--:R-:W-:Y:S02]  /*0880*/  FFMA R7, R26, R21, R29 ;  /* 0x000000151a077223 */ /* 0x008fe4000000001d */
[----:B------:R1:W3:Y:S04]  /*0890*/  LDG.E R21, desc[UR6][R24.64] ;  /* 0x0000000618157981 */ /* 0x0002e8000c1e1900 */
[----:B------:R-:W3:Y:S01]  /*08a0*/  LDG.E R26, desc[UR6][R22.64] ;  /* 0x00000006161a7981 */ /* 0x000ee2000c1e1900 */
[----:B------:R-:W-:-:S04]  /*08b0*/  IMAD.WIDE R28, R10, 0x4, R24 ;  /* 0x000000040a1c7825 */ /* 0x000fc800078e0218 */
[----:B0-----:R-:W-:-:S04]  /*08c0*/  IMAD.WIDE R18, R11, 0x4, R22 ;  /* 0x000000040b127825 */ /* 0x001fc800078e0216 */
[----:B----4-:R-:W-:Y:S02]  /*08d0*/  FFMA R7, R5, R8, R7 ;  /* 0x0000000805077223 */ /* 0x010fe40000000007 */
[----:B------:R0:W4:Y:S04]  /*08e0*/  LDG.E R5, desc[UR6][R28.64] ;  /* 0x000000061c057981 */ /* 0x000128000c1e1900 */
[----:B------:R0:W4:Y:S01]  /*08f0*/  LDG.E R8, desc[UR6][R18.64] ;  /* 0x0000000612087981 */ /* 0x000122000c1e1900 */
[C---:B-1----:R-:W-:Y:S02]  /*0900*/  LEA R25, R10.reuse, R17, 0x3 ;  /* 0x000000110a197211 */ /* 0x042fe400078e18ff */
[----:B------:R-:W-:Y:S01]  /*0910*/  LEA R24, R11, R16, 0x3 ;  /* 0x000000100b187211 */ /* 0x000fe200078e18ff */
[----:B0-----:R-:W-:-:S04]  /*0920*/  IMAD.WIDE R28, R10, 0x4, R28 ;  /* 0x000000040a1c7825 */ /* 0x001fc800078e021c */
[----:B------:R-:W-:-:S04]  /*0930*/  IMAD.WIDE R18, R11, 0x4, R18 ;  /* 0x000000040b127825 */ /* 0x000fc800078e0212 */
[----:B-----5:R-:W-:Y:S01]  /*0940*/  FFMA R20, R20, R27, R7 ;  /* 0x0000001b14147223 */ /* 0x020fe20000000007 */
[----:B------:R-:W5:Y:S01]  /*0950*/  LDG.E R28, desc[UR6][R28.64] ;  /* 0x000000061c1c7981 */ /* 0x000f62000c1e1900 */
[----:B------:R-:W-:-:S03]  /*0960*/  IMAD.WIDE R22, R25, 0x4, R12 ;  /* 0x0000000419167825 */ /* 0x000fc600078e020c */
[----:B------:R-:W5:Y:S01]  /*0970*/  LDG.E R19, desc[UR6][R18.64] ;  /* 0x0000000612137981 */ /* 0x000f62000c1e1900 */
[----:B------:R-:W-:-:S04]  /*0980*/  IMAD.WIDE R16, R24, 0x4, R14 ;  /* 0x0000000418107825 */ /* 0x000fc800078e020e */
[----:B--2---:R-:W-:Y:S01]  /*0990*/  FFMA R27, R9, R6, R20 ;  /* 0x00000006091b7223 */ /* 0x004fe20000000014 */
[----:B------:R-:W-:Y:S01]  /*09a0*/  IMAD.WIDE R6, R10, 0x4, R22 ;  /* 0x000000040a067825 */ /* 0x000fe200078e0216 */
[----:B------:R-:W2:Y:S04]  /*09b0*/  LDG.E R20, desc[UR6][R22.64] ;  /* 0x0000000616147981 */ /* 0x000ea8000c1e1900 */
[----:B------:R0:W2:Y:S02]  /*09c0*/  LDG.E R9, desc[UR6][R16.64] ;  /* 0x0000000610097981 */ /* 0x0000a4000c1e1900 */
[----:B0-----:R-:W-:-:S04]  /*09d0*/  IMAD.WIDE R16, R11, 0x4, R16 ;  /* 0x000000040b107825 */ /* 0x001fc800078e0210 */
[----:B---3--:R-:W-:Y:S02]  /*09e0*/  FFMA R29, R21, R26, R27 ;  /* 0x0000001a151d7223 */ /* 0x008fe4000000001b */
[----:B------:R0:W3:Y:S04]  /*09f0*/  LDG.E R21, desc[UR6][R6.64] ;  /* 0x0000000606157981 */ /* 0x0000e8000c1e1900 */
[----:B------:R1:W3:Y:S01]  /*0a00*/  LDG.E R18, desc[UR6][R16.64] ;  /* 0x0000000610127981 */ /* 0x0002e2000c1e1900 */
[----:B------:R-:W-:-:S04]  /*0a10*/  IMAD.WIDE R26, R10, 0x4, R6 ;  /* 0x000000040a1a7825 */ /* 0x000fc800078e0206 */
[----:B0-----:R-:W-:-:S04]  /*0a20*/  IMAD.WIDE R6, R11, 0x4, R16 ;  /* 0x000000040b067825 */ /* 0x001fc800078e0210 */
[----:B----4-:R-:W-:Y:S02]  /*0a30*/  FFMA R29, R5, R8, R29 ;  /* 0x00000008051d7223 */ /* 0x010fe4000000001d */
[----:B------:R5:W4:Y:S04]  /*0a40*/  LDG.E R5, desc[UR6][R26.64] ;  /* 0x000000061a057981 */ /* 0x000b28000c1e1900 */
[----:B------:R0:W4:Y:S01]  /*0a50*/  LDG.E R8, desc[UR6][R6.64] ;  /* 0x0000000606087981 */ /* 0x000122000c1e1900 */
[----:B------:R-:W-:-:S04]  /*0a60*/  IMAD.WIDE R22, R10, 0x4, R26 ;  /* 0x000000040a167825 */ /* 0x000fc800078e021a */
[----:B-1----:R-:W-:-:S04]  /*0a70*/  IMAD.WIDE R16, R11, 0x4, R6 ;  /* 0x000000040b107825 */ /* 0x002fc800078e0206 */
[----:B-----5:R-:W-:Y:S01]  /*0a80*/  FFMA R27, R28, R19, R29 ;  /* 0x000000131c1b7223 */ /* 0x020fe2000000001d */
[C---:B------:R-:W-:Y:S01]  /*0a90*/  IMAD.WIDE R28, R10.reuse, 0x4, R22 ;  /* 0x000000040a1c7825 */ /* 0x040fe200078e0216 */
[----:B------:R-:W5:Y:S04]  /*0aa0*/  LDG.E R19, desc[UR6][R22.64] ;  /* 0x0000000616137981 */ /* 0x000f68000c1e1900 */
[----:B------:R1:W5:Y:S01]  /*0ab0*/  LDG.E R22, desc[UR6][R16.64] ;  /* 0x0000000610167981 */ /* 0x000362000c1e1900 */
[----:B0-----:R-:W-:-:S04]  /*0ac0*/  IMAD.WIDE R6, R10, 0x4, R28 ;  /* 0x000000040a067825 */ /* 0x001fc800078e021c */
[----:B-1----:R-:W-:-:S04]  /*0ad0*/  IMAD.WIDE R16, R11, 0x4, R16 ;  /* 0x000000040b107825 */ /* 0x002fc800078e0210 */
[----:B--2---:R-:W-:Y:S01]  /*0ae0*/  FFMA R23, R20, R9, R27 ;  /* 0x0000000914177223 */ /* 0x004fe2000000001b */
[----:B------:R-:W-:Y:S01]  /*0af0*/  IMAD.WIDE R26, R11, 0x4, R16 ;  /* 0x000000040b1a7825 */ /* 0x000fe200078e0210 */
[----:B------:R3:W2:Y:S04]  /*0b00*/  LDG.E R9, desc[UR6][R28.64] ;  /* 0x000000061c097981 */ /* 0x0006a8000c1e1900 */
[----:B------:R-:W2:Y:S01]  /*0b10*/  LDG.E R20, desc[UR6][R16.64] ;  /* 0x0000000610147981 */ /* 0x000ea2000c1e1900 */
[----:B---3--:R-:W-:-:S03]  /*0b20*/  FFMA R28, R21, R18, R23 ;  /* 0x00000012151c7223 */ /* 0x008fc60000000017 */
[----:B------:R0:W3:Y:S04]  /*0b30*/  LDG.E R18, desc[UR6][R6.64] ;  /* 0x0000000606127981 */ /* 0x0000e8000c1e1900 */
[----:B------:R1:W3:Y:S01]  /*0b40*/  LDG.E R21, desc[UR6][R26.64] ;  /* 0x000000061a157981 */ /* 0x0002e2000c1e1900 */
[----:B0-----:R-:W-:-:S04]  /*0b50*/  IMAD.WIDE R6, R10, 0x4, R6 ;  /* 0x000000040a067825 */ /* 0x001fc800078e0206 */
[----:B-1----:R-:W-:-:S04]  /*0b60*/  IMAD.WIDE R26, R11, 0x4, R26 ;  /* 0x000000040b1a7825 */ /* 0x002fc800078e021a */
[----:B----4-:R-:W-:Y:S02]  /*0b70*/  FFMA R8, R5, R8, R28 ;  /* 0x0000000805087223 */ /* 0x010fe4000000001c */
[----:B------:R-:W4:Y:S01]  /*0b80*/  LDG.E R5, desc[UR6][R6.64] ;  /* 0x0000000606057981 */ /* 0x000f22000c1e1900 */
[----:B------:R-:W-:-:S03]  /*0b90*/  IMAD.WIDE R28, R10, 0x4, R6 ;  /* 0x000000040a1c7825 */ /* 0x000fc600078e0206 */
[----:B------:R0:W4:Y:S01]  /*0ba0*/  LDG.E R23, desc[UR6][R26.64] ;  /* 0x000000061a177981 */ /* 0x000122000c1e1900 */
[----:B------:R-:W-:-:S03]  /*0bb0*/  IMAD.WIDE R16, R11, 0x4, R26 ;  /* 0x000000040b107825 */ /* 0x000fc600078e021a */
[----:B------:R1:W4:Y:S04]  /*0bc0*/  LDG.E R28, desc[UR6][R28.64] ;  /* 0x000000061c1c7981 */ /* 0x000328000c1e1900 */
[----:B------:R-:W4:Y:S01]  /*0bd0*/  LDG.E R17, desc[UR6][R16.64] ;  /* 0x0000000610117981 */ /* 0x000f22000c1e1900 */
[----:B0-----:R-:W-:Y:S02]  /*0be0*/  LEA R26, R11, R24, 0x3 ;  /* 0x000000180b1a7211 */ /* 0x001fe400078e18ff */
[----:B-1----:R-:W-:-:S03]  /*0bf0*/  LEA R29, R10, R25, 0x3 ;  /* 0x000000190a1d7211 */ /* 0x002fc600078e18ff */
[----:B------:R-:W-:-:S04]  /*0c00*/  IMAD.WIDE R24, R26, 0x4, R14 ;  /* 0x000000041a187825 */ /* 0x000fc800078e020e */
[----:B-----5:R-:W-:Y:S01]  /*0c10*/  FFMA R8, R19, R22, R8 ;  /* 0x0000001613087223 */ /* 0x020fe20000000008 */
[----:B------:R-:W-:Y:S01]  /*0c20*/  IMAD.WIDE R6, R29, 0x4, R12 ;  /* 0x000000041d067825 */ /* 0x000fe200078e020c */
[----:B------:R0:W5:Y:S03]  /*0c30*/  LDG.E R19, desc[UR6][R24.64] ;  /* 0x0000000618137981 */ /* 0x000166000c1e1900 */
[----:B0-----:R-:W-:-:S04]  /*0c40*/  IMAD.WIDE R24, R11, 0x4, R24 ;  /* 0x000000040b187825 */ /* 0x001fc800078e0218 */
[----:B--2---:R-:W-:Y:S01]  /*0c50*/  FFMA R22, R9, R20, R8 ;  /* 0x0000001409167223 */ /* 0x004fe20000000008 */
[----:B------:R-:W-:Y:S01]  /*0c60*/  IMAD.WIDE R8, R10, 0x4, R6 ;  /* 0x000000040a087825 */ /* 0x000fe200078e0206 */
[----:B------:R0:W5:Y:S03]  /*0c70*/  LDG.E R20, desc[UR6][R6.64] ;  /* 0x0000000606147981 */ /* 0x000166000c1e1900 */
[----:B---3--:R-:W-:Y:S02]  /*0c80*/  FFMA R22, R18, R21, R22 ;  /* 0x0000001512167223 */ /* 0x008fe40000000016 */
[----:B------:R1:W2:Y:S04]  /*0c90*/  LDG.E R18, desc[UR6][R8.64] ;  /* 0x0000000608127981 */ /* 0x0002a8000c1e1900 */
[----:B------:R-:W2:Y:S01]  /*0ca0*/  LDG.E R21, desc[UR6][R24.64] ;  /* 0x0000000618157981 */ /* 0x000ea2000c1e1900 */
[----:B0-----:R-:W-:-:S04]  /*0cb0*/  IMAD.WIDE R6, R11, 0x4, R24 ;  /* 0x000000040b067825 */ /* 0x001fc800078e0218 */
[----:B-1----:R-:W-:-:S04]  /*0cc0*/  IMAD.WIDE R8, R10, 0x4, R8 ;  /* 0x000000040a087825 */ /* 0x002fc800078e0208 */
[----:B----4-:R-:W-:Y:S01]  /*0cd0*/  FFMA R27, R5, R23, R22 ;  /* 0x00000017051b7223 */ /* 0x010fe20000000016 */
[----:B------:R-:W3:Y:S01]  /*0ce0*/  LDG.E R16, desc[UR6][R8.64] ;  /* 0x0000000608107981 */ /* 0x000ee2000c1e1900 */
[----:B------:R-:W-:-:S03]  /*0cf0*/  IMAD.WIDE R22, R10, 0x4, R8 ;  /* 0x000000040a167825 */ /* 0x000fc600078e0208 */
[----:B------:R0:W3:Y:S01]  /*0d00*/  LDG.E R5, desc[UR6][R6.64] ;  /* 0x0000000606057981 */ /* 0x0000e2000c1e1900 */
[----:B------:R-:W-:-:S03]  /*0d10*/  FFMA R27, R28, R17, R27 ;  /* 0x000000111c1b7223 */ /* 0x000fc6000000001b */
[----:B------:R1:W4:Y:S01]  /*0d20*/  LDG.E R17, desc[UR6][R22.64] ;  /* 0x0000000616117981 */ /* 0x000322000c1e1900 */
[----:B0-----:R-:W-:-:S05]  /*0d30*/  IMAD.WIDE R6, R11, 0x4, R6 ;  /* 0x000000040b067825 */ /* 0x001fca00078e0206 */
[----:B------:R-:W4:Y:S01]  /*0d40*/  LDG.E R28, desc[UR6][R6.64] ;  /* 0x00000006061c7981 */ /* 0x000f22000c1e1900 */
[----:B-1----:R-:W-:-:S04]  /*0d50*/  IMAD.WIDE R22, R10, 0x4, R22 ;  /* 0x000000040a167825 */ /* 0x002fc800078e0216 */
[----:B------:R-:W-:-:S04]  /*0d60*/  IMAD.WIDE R24, R11, 0x4, R6 ;  /* 0x000000040b187825 */ /* 0x000fc800078e0206 */
[----:B------:R-:W-:-:S04]  /*0d70*/  IMAD.WIDE R8, R10, 0x4, R22 ;  /* 0x000000040a087825 */ /* 0x000fc800078e0216 */
[----:B-----5:R-:W-:Y:S02]  /*0d80*/  FFMA R27, R20, R19, R27 ;  /* 0x00000013141b7223 */ /* 0x020fe4000000001b */
[----:B------:R-:W5:Y:S04]  /*0d90*/  LDG.E R19, desc[UR6][R22.64] ;  /* 0x0000000616137981 */ /* 0x000f68000c1e1900 */
[----:B------:R0:W5:Y:S02]  /*0da0*/  LDG.E R20, desc[UR6][R24.64] ;  /* 0x0000000618147981 */ /* 0x000164000c1e1900 */
[----:B0-----:R-:W-:-:S04]  /*0db0*/  IMAD.WIDE R24, R11, 0x4, R24 ;  /* 0x000000040b187825 */ /* 0x001fc800078e0218 */
[----:B--2---:R-:W-:Y:S02]  /*0dc0*/  FFMA R27, R18, R21, R27 ;  /* 0x00000015121b7223 */ /* 0x004fe4000000001b */
[----:B------:R0:W2:Y:S04]  /*0dd0*/  LDG.E R18, desc[UR6][R8.64] ;  /* 0x0000000608127981 */ /* 0x0000a8000c1e1900 */
[----:B------:R1:W2:Y:S01]  /*0de0*/  LDG.E R21, desc[UR6][R24.64] ;  /* 0x0000000618157981 */ /* 0x0002a2000c1e1900 */
[----:B------:R-:W-:-:S04]  /*0df0*/  IMAD.WIDE R22, R11, 0x4, R24 ;  /* 0x000000040b167825 */ /* 0x000fc800078e0218 */
[----:B0-----:R-:W-:-:S04]  /*0e00*/  IMAD.WIDE R8, R10, 0x4, R8 ;  /* 0x000000040a087825 */ /* 0x001fc800078e0208 */
[----:B---3--:R-:W-:Y:S01]  /*0e10*/  FFMA R16, R16, R5, R27 ;  /* 0x0000000510107223 */ /* 0x008fe2000000001b */
[C---:B------:R-:W-:Y:S01]  /*0e20*/  LEA R27, R10.reuse, R29, 0x3 ;  /* 0x0000001d0a1b7211 */ /* 0x040fe200078e18ff */
[----:B------:R-:W-:Y:S01]  /*0e30*/  IMAD.WIDE R6, R10, 0x4, R8 ;  /* 0x000000040a067825 */ /* 0x000fe200078e0208 */
[----:B------:R-:W3:Y:S01]  /*0e40*/  LDG.E R5, desc[UR6][R8.64] ;  /* 0x0000000608057981 */ /* 0x000ee2000c1e1900 */
[----:B------:R-:W-:-:S03]  /*0e50*/  LEA R26, R11, R26, 0x3 ;  /* 0x0000001a0b1a7211 */ /* 0x000fc600078e18ff */
[----:B------:R0:W3:Y:S02]  /*0e60*/  LDG.E R29, desc[UR6][R22.64] ;  /* 0x00000006161d7981 */ /* 0x0000e4000c1e1900 */
[----:B-1----:R-:W-:Y:S02]  /*0e70*/  IMAD.WIDE R24, R26, 0x4, R14 ;  /* 0x000000041a187825 */ /* 0x002fe400078e020e */
[----:B------:R-:W3:Y:S02]  /*0e80*/  LDG.E R6, desc[UR6][R6.64] ;  /* 0x0000000606067981 */ /* 0x000ee4000c1e1900 */
[----:B0-----:R-:W-:-:S04]  /*0e90*/  IMAD.WIDE R22, R11, 0x4, R22 ;  /* 0x000000040b167825 */ /* 0x001fc800078e0216 */
[----:B----4-:R-:W-:Y:S01]  /*0ea0*/  FFMA R8, R17, R28, R16 ;  /* 0x0000001c11087223 */ /* 0x010fe20000000010 */
[----:B------:R-:W-:Y:S01]  /*0eb0*/  IMAD.WIDE R16, R27, 0x4, R12 ;  /* 0x000000041b107825 */ /* 0x000fe200078e020c */
[----:B------:R-:W4:Y:S04]  /*0ec0*/  LDG.E R28, desc[UR6][R22.64] ;  /* 0x00000006161c7981 */ /* 0x000f28000c1e1900 */
[----:B------:R0:W4:Y:S02]  /*0ed0*/  LDG.E R7, desc[UR6][R24.64] ;  /* 0x0000000618077981 */ /* 0x000124000c1e1900 */
[----:B0-----:R-:W-:-:S04]  /*0ee0*/  IMAD.WIDE R24, R11, 0x4, R24 ;  /* 0x000000040b187825 */ /* 0x001fc800078e0218 */
[----:B-----5:R-:W-:Y:S01]  /*0ef0*/  FFMA R19, R19, R20, R8 ;  /* 0x0000001413137223 */ /* 0x020fe20000000008 */
[----:B------:R-:W-:Y:S01]  /*0f00*/  IMAD.WIDE R8, R10, 0x4, R16 ;  /* 0x000000040a087825 */ /* 0x000fe200078e0210 */
[----:B------:R-:W5:Y:S04]  /*0f10*/  LDG.E R20, desc[UR6][R16.64] ;  /* 0x0000000610147981 */ /* 0x000f68000c1e1900 */
[----:B------:R0:W5:Y:S01]  /*0f20*/  LDG.E R16, desc[UR6][R8.64] ;  /* 0x0000000608107981 */ /* 0x000162000c1e1900 */
[----:B--2---:R-:W-:-:S03]  /*0f30*/  FFMA R22, R18, R21, R19 ;  /* 0x0000001512167223 */ /* 0x004fc60000000013 */
[----:B------:R-:W2:Y:S01]  /*0f40*/  LDG.E R21, desc[UR6][R24.64] ;  /* 0x0000000618157981 */ /* 0x000ea2000c1e1900 */
[----:B------:R-:W-:-:S04]  /*0f50*/  IMAD.WIDE R18, R10, 0x4, R8 ;  /* 0x000000040a127825 */ /* 0x000fc800078e0208 */
[----:B0-----:R-:W-:-:S05]  /*0f60*/  IMAD.WIDE R8, R11, 0x4, R24 ;  /* 0x000000040b087825 */ /* 0x001fca00078e0218 */
[----:B------:R-:W2:Y:S01]  /*0f70*/  LDG.E R17, desc[UR6][R8.64] ;  /* 0x0000000608117981 */ /* 0x000ea2000c1e1900 */
[----:B---3--:R-:W-:Y:S01]  /*0f80*/  FFMA R29, R5, R29, R22 ;  /* 0x0000001d051d7223 */ /* 0x008fe20000000016 */
[----:B------:R-:W-:Y:S02]  /*0f90*/  IMAD.WIDE R22, R10, 0x4, R18 ;  /* 0x000000040a167825 */ /* 0x000fe400078e0212 */
[----:B------:R0:W3:Y:S02]  /*0fa0*/  LDG.E R5, desc[UR6][R18.64] ;  /* 0x0000000612057981 */ /* 0x0000e4000c1e1900 */
[----:B0-----:R-:W-:-:S04]  /*0fb0*/  IMAD.WIDE R18, R11, 0x4, R8 ;  /* 0x000000040b127825 */ /* 0x001fc800078e0208 */
[----:B----4-:R-:W-:Y:S01]  /*0fc0*/  FFMA R6, R6, R28, R29 ;  /* 0x0000001c06067223 */ /* 0x010fe2000000001d */
[----:B------:R-:W-:Y:S01]  /*0fd0*/  IMAD.WIDE R28, R10, 0x4, R22 ;  /* 0x000000040a1c7825 */ /* 0x000fe200078e0216 */
[----:B------:R-:W4:Y:S03]  /*0fe0*/  LDG.E R9, desc[UR6][R18.64] ;  /* 0x0000000612097981 */ /* 0x000f26000c1e1900 */
[C---:B------:R-:W-:Y:S01]  /*0ff0*/  IMAD.WIDE R24, R11.reuse, 0x4, R18 ;  /* 0x000000040b187825 */ /* 0x040fe200078e0212 */
[----:B------:R-:W4:Y:S04]  /*1000*/  LDG.E R22, desc[UR6][R22.64] ;  /* 0x0000000616167981 */ /* 0x000f28000c1e1900 */
[----:B------:R0:W4:Y:S02]  /*1010*/  LDG.E R19, desc[UR6][R24.64] ;  /* 0x0000000618137981 */ /* 0x000124000c1e1900 */
[----:B0-----:R-:W-:-:S05]  /*1020*/  IMAD.WIDE R24, R11, 0x4, R24 ;  /* 0x000000040b187825 */ /* 0x001fca00078e0218 */
[----:B------:R-:W4:Y:S01]  /*1030*/  LDG.E R23, desc[UR6][R24.64] ;  /* 0x0000000618177981 */ /* 0x000f22000c1e1900 */
[----:B-----5:R-:W-:Y:S01]  /*1040*/  FFMA R20, R20, R7, R6 ;  /* 0x0000000714147223 */ /* 0x020fe20000000006 */
[----:B------:R-:W-:Y:S02]  /*1050*/  IMAD.WIDE R6, R10, 0x4, R28 ;  /* 0x000000040a067825 */ /* 0x000fe400078e021c */
[----:B------:R-:W5:Y:S04]  /*1060*/  LDG.E R28, desc[UR6][R28.64] ;  /* 0x000000061c1c7981 */ /* 0x000f68000c1e1900 */
[----:B------:R0:W5:Y:S01]  /*1070*/  LDG.E R18, desc[UR6][R6.64] ;  /* 0x0000000606127981 */ /* 0x000162000c1e1900 */
[----:B--2---:R-:W-:Y:S01]  /*1080*/  FFMA R16, R16, R21, R20 ;  /* 0x0000001510107223 */ /* 0x004fe20000000014 */
[----:B------:R-:W-:-:S04]  /*1090*/  IMAD.WIDE R20, R10, 0x4, R6 ;  /* 0x000000040a147825 */ /* 0x000fc800078e0206 */
[----:B0-----:R-:W-:Y:S01]  /*10a0*/  IMAD.WIDE R6, R11, 0x4, R24 ;  /* 0x000000040b067825 */ /* 0x001fe200078e0218 */
[----:B------:R0:W2:Y:S04]  /*10b0*/  LDG.E R8, desc[UR6][R20.64] ;  /* 0x0000000614087981 */ /* 0x0000a8000c1e1900 */
[----:B------:R1:W2:Y:S01]  /*10c0*/  LDG.E R29, desc[UR6][R6.64] ;  /* 0x00000006061d7981 */ /* 0x0002a2000c1e1900 */
[----:B0-----:R-:W-:-:S04]  /*10d0*/  IMAD.WIDE R20, R10, 0x4, R20 ;  /* 0x000000040a147825 */ /* 0x001fc800078e0214 */
[----:B-1----:R-:W-:Y:S02]  /*10e0*/  IMAD.WIDE R6, R11, 0x4, R6 ;  /* 0x000000040b067825 */ /* 0x002fe400078e0206 */
[----:B------:R-:W2:Y:S04]  /*10f0*/  LDG.E R20, desc[UR6][R20.64] ;  /* 0x0000000614147981 */ /* 0x000ea8000c1e1900 */
[----:B------:R-:W2:Y:S01]  /*1100*/  LDG.E R7, desc[UR6][R6.64] ;  /* 0x0000000606077981 */ /* 0x000ea2000c1e1900 */
[----:B---3--:R-:W-:Y:S01]  /*1110*/  FFMA R5, R5, R17, R16 ;  /* 0x0000001105057223 */ /* 0x008fe20000000010 */
[----:B------:R-:W-:-:S03]  /*1120*/  UIADD3 UR5, UPT, UPT, UR5, 0x28, URZ ;  /* 0x0000002805057890 */ /* 0x000fc6000fffe0ff */
[----:B----4-:R-:W-:Y:S01]  /*1130*/  FFMA R5, R22, R9, R5 ;  /* 0x0000000916057223 */ /* 0x010fe20000000005 */
[----:B------:R-:W-:Y:S01]  /*1140*/  UISETP.NE.AND UP0, UPT, UR5, 0x80, UPT ;  /* 0x000000800500788c */ /* 0x000fe2000bf05270 */
[----:B------:R-:W-:Y:S02]  /*1150*/  LEA R26, R11, R26, 0x3 ;  /* 0x0000001a0b1a7211 */ /* 0x000fe400078e18ff */
[----:B------:R-:W-:Y:S01]  /*1160*/  LEA R27, R10, R27, 0x3 ;  /* 0x0000001b0a1b7211 */ /* 0x000fe200078e18ff */
[----:B-----5:R-:W-:-:S04]  /*1170*/  FFMA R5, R28, R19, R5 ;  /* 0x000000131c057223 */ /* 0x020fc80000000005 */
[----:B------:R-:W-:-:S04]  /*1180*/  FFMA R5, R18, R23, R5 ;  /* 0x0000001712057223 */ /* 0x000fc80000000005 */
[----:B--2---:R-:W-:-:S04]  /*1190*/  FFMA R5, R8, R29, R5 ;  /* 0x0000001d08057223 */ /* 0x004fc80000000005 */
[----:B------:R-:W-:Y:S01]  /*11a0*/  FFMA R9, R20, R7, R5 ;  /* 0x0000000714097223 */ /* 0x000fe20000000005 */
[----:B------:R-:W-:Y:S06]  /*11b0*/  BRA.U UP0, `(.L_x_45) ;  /* 0xfffffff100ac7547 */ /* 0x000fec000b83ffff */
[----:B------:R-:W0:Y:S01]  /*11c0*/  LDC.64 R6, c[0x0][0x390] ;  /* 0x0000e400ff067b82 */ /* 0x000e220000000a00 */
[----:B------:R-:W-:Y:S01]  /*11d0*/  USHF.R.U32.HI UR5, URZ, 0x7, UR4 ;  /* 0x00000007ff057899 */ /* 0x000fe20008011604 */
[----:B------:R-:W-:-:S05]  /*11e0*/  SHF.R.U32.HI R15, RZ, 0x7, R0 ;  /* 0x00000007ff0f7819 */ /* 0x000fca0000011600 */
[----:B------:R-:W-:Y:S01]  /*11f0*/  IMAD R5, R10, UR5, R3 ;  /* 0x000000050a057c24 */ /* 0x000fe2000f8e0203 */
[----:B------:R-:W1:Y:S01]  /*1200*/  LDC.64 R12, c[0x0][0x398] ;  /* 0x0000e600ff0c7b82 */ /* 0x000e620000000a00 */
[----:B------:R-:W-:-:S03]  /*1210*/  IMAD R15, R4, UR5, R15 ;  /* 0x00000005040f7c24 */ /* 0x000fc6000f8e020f */
[----:B------:R-:W2:Y:S01]  /*1220*/  LDCU UR5, c[0x0][0x3b0] ;  /* 0x00007600ff0577ac */ /* 0x000ea20008000800 */
[----:B0-----:R-:W-:-:S06]  /*1230*/  IMAD.WIDE R6, R5, 0x4, R6 ;  /* 0x0000000405067825 */ /* 0x001fcc00078e0206 */
[----:B------:R-:W3:Y:S01]  /*1240*/  LDG.E R6, desc[UR6][R6.64] ;  /* 0x0000000606067981 */ /* 0x000ee2000c1e1900 */
[----:B-1----:R-:W-:-:S06]  /*1250*/  IMAD.WIDE.U32 R12, R15, 0x4, R12 ;  /* 0x000000040f0c7825 */ /* 0x002fcc00078e000c */
[----:B------:R-:W4:Y:S01]  /*1260*/  LDG.E R12, desc[UR6][R12.64] ;  /* 0x000000060c0c7981 */ /* 0x000f22000c1e1900 */
[----:B------:R-:W-:-:S04]  /*1270*/  UIADD3 UR4, UPT, UPT, UR4, 0x80, URZ ;  /* 0x0000008004047890 */ /* 0x000fc8000fffe0ff */
[----:B--2---:R-:W-:Y:S01]  /*1280*/  UISETP.GE.AND UP0, UPT, UR4, UR5, UPT ;  /* 0x000000050400728c */ /* 0x004fe2000bf06270 */
[----:B---3--:R-:W-:-:S04]  /*1290*/  FMUL R9, R9, R6 ;  /* 0x0000000609097220 */ /* 0x008fc80000400000 */
[----:B----4-:R-:W-:-:S04]  /*12a0*/  FFMA R2, R9, R12, R2 ;  /* 0x0000000c09027223 */ /* 0x010fc80000000002 */
[----:B------:R-:W-:Y:S05]  /*12b0*/  BRA.U !UP0, `(.L_x_46) ;  /* 0xffffffed08ac7547 */ /* 0x000fea000b83ffff */
.L_x_44:
[----:B------:R-:W0:Y:S01]  /*12c0*/  LDC.64 R4, c[0x0][0x3a0] ;  /* 0x0000e800ff047b82 */ /* 0x000e220000000a00 */
[----:B------:R-:W-:-:S04]  /*12d0*/  IMAD R3, R3, R11, R0 ;  /* 0x0000000b03037224 */ /* 0x000fc800078e0200 */
[----:B0-----:R-:W-:-:S05]  /*12e0*/  IMAD.WIDE R4, R3, 0x4, R4 ;  /* 0x0000000403047825 */ /* 0x001fca00078e0204 */
[----:B------:R-:W-:Y:S01]  /*12f0*/  STG.E desc[UR6][R4.64], R2 ;  /* 0x0000000204007986 */ /* 0x000fe2000c101906 */
[----:B------:R-:W-:Y:S05]  /*1300*/  EXIT ;  /* 0x000000000000794d */ /* 0x000fea0003800000 */
.L_x_47:
        /* <DEDUP_REMOVED lines=15> */
.L_x_49:


//--------------------- .nv.global.init           --------------------------
	.section	.nv.global.init,"aw",@progbits
.nv.global.init:
	.type		$str$3,@object
	.size		$str$3,($str$2 - $str$3)
$str$3:
        /*0000*/ 	.byte	0x0a, 0x00
	.type		$str$2,@object
	.size		$str$2,($str$1 - $str$2)
$str$2:
        /*0002*/ 	.byte	0x25, 0x66, 0x20, 0x00
	.type		$str$1,@object
	.size		$str$1,($str - $str$1)
$str$1:
        /*0006*/ 	.byte	0x72, 0x6f, 0x77, 0x20, 0x30, 0x20, 0x63, 0x6f, 0x6c, 0x20, 0x32, 0x20, 0x25, 0x66, 0x20, 0x0a
        /*0016*/ 	.byte	0x00
	.type		$str,@object
	.size		$str,(.L_0 - $str)
$str:
        /*0017*/ 	.byte	0x20, 0x67, 0x72, 0x69, 0x64, 0x20, 0x61, 0x6e, 0x64, 0x20, 0x74, 0x68, 0x65, 0x61, 0x64, 0x20
        /*0027*/ 	.byte	0x25, 0x64, 0x20, 0x25, 0x64, 0x20, 0x25, 0x64, 0x20, 0x25, 0x64, 0x20, 0x0a, 0x20, 0x0a, 0x00
.L_0:


//--------------------- .nv.shared._Z13custom_kernelPKfS0_S0_S0_Pfiii --------------------------
	.section	.nv.shared._Z13custom_kernelPKfS0_S0_S0_Pfiii,"aw",@nobits
	.sectionflags	@""
	.align	4
.nv.shared._Z13custom_kernelPKfS0_S0_S0_Pfiii:
	.zero		3072


//--------------------- .nv.shared.reserved.0     --------------------------
	.section	.nv.shared.reserved.0,"aw",@nobits
	.weak		__nv_reservedSMEM_offset_0_alias
	.size		__nv_reservedSMEM_offset_0_alias, 0, 64
	.other		__nv_reservedSMEM_offset_0_alias,@"STO_CUDA_RESERVED_SHARED STV_DEFAULT"
__nv_reservedSMEM_offset_0_alias:
	.zero		0
	.zero		64


//--------------------- .nv.constant0._Z13custom_kernelPKfS0_S0_S0_Pfiii --------------------------
	.section	.nv.constant0._Z13custom_kernelPKfS0_S0_S0_Pfiii,"a",@progbits
	.sectionflags	@""
	.align	4
.nv.constant0._Z13custom_kernelPKfS0_S0_S0_Pfiii:
	.zero		948


//--------------------- .nv.constant0._Z11mat_mul_refPKfS0_S0_S0_Pfiii --------------------------
	.section	.nv.constant0._Z11mat_mul_refPKfS0_S0_S0_Pfiii,"a",@progbits
	.sectionflags	@""
	.align	4
.nv.constant0._Z11mat_mul_refPKfS0_S0_S0_Pfiii:
	.zero		948


//--------------------- SYMBOLS --------------------------

	.type		.nv.reservedSmem.offset0,@object
	.size		.nv.reservedSmem.offset0,0x4
	.type		.nv.reservedSmem.cap,@object
	.size		.nv.reservedSmem.cap,0x4
	.type		vprintf,@function
